	.target	sm_90a

	.elftype	@"ET_EXEC"


//--------------------- .note.nv.tkinfo           --------------------------
	.section	.note.nv.tkinfo,"",@"SHT_NOTE"
	.sectionflags	@"SHF_NOTE_NV_TKINFO"
	.tkinfo
        /*0018*/ 	.word	0x00000002
        /*0030*/ 	.string	""
        /*0030*/ 	.string	"ptxas"
        /*0030*/ 	.string	"Cuda compilation tools, release 13.0, V13.0.88"
        /*0030*/ 	.string	"Build cuda_13.0.r13.0/compiler.36424714_0"
        /*0030*/ 	.string	"-arch sm_90a -m 64 "



//--------------------- .note.nv.cuinfo           --------------------------
	.section	.note.nv.cuinfo,"",@"SHT_NOTE"
	.sectionflags	@"SHF_NOTE_NV_CUINFO"
        /*0018*/ 	.short	0x0002
        /*001a*/ 	.short	0x005a
        /*001c*/ 	.short	0x0082
	.zero		2


//--------------------- .nv.info                  --------------------------
	.section	.nv.info,"",@"SHT_CUDA_INFO"
	.align	4


	//----- nvinfo : EIATTR_REGCOUNT
	.align		4
        /*0000*/ 	.byte	0x04, 0x2f
        /*0002*/ 	.short	(.L_16 - .L_15)
	.align		4
.L_15:
        /*0004*/ 	.word	index@(_ZN7cutlass13device_kernelINS_4fmha6kernel13FmhaKernelTmaINS1_10collective15FmhaMainloopTmaINS_10bfloat16_tEfN4cute5tupleIJNS7_1CILi64EEESA_NS9_ILi128EEEEEENS4_14ResidualFusionEJEEENS4_15FmhaFwdEpilogueIS6_fNS8_IJSA_SB_SA_EEEEEJEEEEEvNT_6ParamsE)
        /*0008*/ 	.word	0x00000080


	//----- nvinfo : EIATTR_FRAME_SIZE
	.align		4
.L_16:
        /*000c*/ 	.byte	0x04, 0x11
        /*000e*/ 	.short	(.L_18 - .L_17)
	.align		4
.L_17:
        /*0010*/ 	.word	index@($__internal_0_$__cuda_sm20_rcp_rn_f32_slowpath)
        /*0014*/ 	.word	0x00000000


	//----- nvinfo : EIATTR_FRAME_SIZE
	.align		4
.L_18:
        /*0018*/ 	.byte	0x04, 0x11
        /*001a*/ 	.short	(.L_20 - .L_19)
	.align		4
.L_19:
        /*001c*/ 	.word	index@(_ZN7cutlass13device_kernelINS_4fmha6kernel13FmhaKernelTmaINS1_10collective15FmhaMainloopTmaINS_10bfloat16_tEfN4cute5tupleIJNS7_1CILi64EEESA_NS9_ILi128EEEEEENS4_14ResidualFusionEJEEENS4_15FmhaFwdEpilogueIS6_fNS8_IJSA_SB_SA_EEEEEJEEEEEvNT_6ParamsE)
        /*0020*/ 	.word	0x00000000


	//----- nvinfo : EIATTR_MIN_STACK_SIZE
	.align		4
.L_20:
        /*0024*/ 	.byte	0x04, 0x12
        /*0026*/ 	.short	(.L_22 - .L_21)
	.align		4
.L_21:
        /*0028*/ 	.word	index@(_ZN7cutlass13device_kernelINS_4fmha6kernel13FmhaKernelTmaINS1_10collective15FmhaMainloopTmaINS_10bfloat16_tEfN4cute5tupleIJNS7_1CILi64EEESA_NS9_ILi128EEEEEENS4_14ResidualFusionEJEEENS4_15FmhaFwdEpilogueIS6_fNS8_IJSA_SB_SA_EEEEEJEEEEEvNT_6ParamsE)
        /*002c*/ 	.word	0x00000000
.L_22:


//--------------------- .nv.compat                --------------------------
	.section	.nv.compat,"",@"SHT_CUDA_COMPAT_INFO"
	.align	4
        /*0000*/ 	.byte	0x02, 0x09, 0x01, 0x00, 0x02, 0x02, 0x04, 0x00, 0x02, 0x05, 0x05, 0x00, 0x03, 0x07, 0x01, 0x01
        /*0010*/ 	.byte	0x02, 0x03, 0x01, 0x00, 0x02, 0x06, 0x01, 0x00, 0x04, 0x0b, 0x08, 0x00, 0x00, 0x00, 0x00, 0x00
        /*0020*/ 	.byte	0x00, 0x00, 0x00, 0x00


//--------------------- .nv.info._ZN7cutlass13device_kernelINS_4fmha6kernel13FmhaKernelTmaINS1_10collective15FmhaMainloopTmaINS_10bfloat16_tEfN4cute5tupleIJNS7_1CILi64EEESA_NS9_ILi128EEEEEENS4_14ResidualFusionEJEEENS4_15FmhaFwdEpilogueIS6_fNS8_IJSA_SB_SA_EEEEEJEEEEEvNT_6ParamsE --------------------------
	.section	.nv.info._ZN7cutlass13device_kernelINS_4fmha6kernel13FmhaKernelTmaINS1_10collective15FmhaMainloopTmaINS_10bfloat16_tEfN4cute5tupleIJNS7_1CILi64EEESA_NS9_ILi128EEEEEENS4_14ResidualFusionEJEEENS4_15FmhaFwdEpilogueIS6_fNS8_IJSA_SB_SA_EEEEEJEEEEEvNT_6ParamsE,"",@"SHT_CUDA_INFO"
	.sectionflags	@""
	.align	4


	//----- nvinfo : EIATTR_CUDA_API_VERSION
	.align		4
        /*0000*/ 	.byte	0x04, 0x37
        /*0002*/ 	.short	(.L_24 - .L_23)
.L_23:
        /*0004*/ 	.word	0x00000082


	//----- nvinfo : EIATTR_KPARAM_INFO
	.align		4
.L_24:
        /*0008*/ 	.byte	0x04, 0x17
        /*000a*/ 	.short	(.L_26 - .L_25)
.L_25:
        /*000c*/ 	.word	0x00000000
        /*0010*/ 	.short	0x0000
        /*0012*/ 	.short	0x0070
        /*0014*/ 	.byte	0x00, 0xf0, 0x01, 0x20


	//----- nvinfo : EIATTR_SPARSE_MMA_MASK
	.align		4
.L_26:
        /*0018*/ 	.byte	0x03, 0x50
        /*001a*/ 	.short	0x0000


	//----- nvinfo : EIATTR_MAXREG_COUNT
	.align		4
        /*001c*/ 	.byte	0x03, 0x1b
        /*001e*/ 	.short	0x00ff


	//----- nvinfo : EIATTR_NUM_BARRIERS
	.align		4
        /*0020*/ 	.byte	0x02, 0x4c
        /*0022*/ 	.byte	0x02
	.zero		1


	//----- nvinfo : EIATTR_EXTERNS
	.align		4
        /*0024*/ 	.byte	0x04, 0x0f
        /*0026*/ 	.short	(.L_28 - .L_27)


	//   ....[0]....
	.align		4
.L_27:
        /*0028*/ 	.word	index@(__assertfail)


	//----- nvinfo : EIATTR_MERCURY_ISA_VERSION
	.align		4
.L_28:
        /*002c*/ 	.byte	0x03, 0x5f
        /*002e*/ 	.short	0x0101


	//----- nvinfo : EIATTR_COOP_GROUP_MASK_REGIDS
	.align		4
        /*0030*/ 	.byte	0x04, 0x29
        /*0032*/ 	.short	(.L_30 - .L_29)


	//   ....[0]....
.L_29:
        /*0034*/ 	.word	0xffffffff


	//   ....[1]....
        /*0038*/ 	.word	0xffffffff


	//   ....[2]....
        /*003c*/ 	.word	0xffffffff


	//   ....[3]....
        /*0040*/ 	.word	0xffffffff


	//   ....[4]....
        /*0044*/ 	.word	0xffffffff


	//   ....[5]....
        /*0048*/ 	.word	0xffffffff


	//   ....[6]....
        /*004c*/ 	.word	0xffffffff


	//   ....[7]....
        /*0050*/ 	.word	0xffffffff


	//   ....[8]....
        /*0054*/ 	.word	0xffffffff


	//   ....[9]....
        /*0058*/ 	.word	0xffffffff


	//   ....[10]....
        /*005c*/ 	.word	0xffffffff


	//   ....[11]....
        /*0060*/ 	.word	0xffffffff


	//   ....[12]....
        /*0064*/ 	.word	0xffffffff


	//   ....[13]....
        /*0068*/ 	.word	0xffffffff


	//   ....[14]....
        /*006c*/ 	.word	0xffffffff


	//   ....[15]....
        /*0070*/ 	.word	0xffffffff


	//   ....[16]....
        /*0074*/ 	.word	0xffffffff


	//   ....[17]....
        /*0078*/ 	.word	0xffffffff


	//   ....[18]....
        /*007c*/ 	.word	0xffffffff


	//   ....[19]....
        /*0080*/ 	.word	0xffffffff


	//   ....[20]....
        /*0084*/ 	.word	0xffffffff


	//----- nvinfo : EIATTR_COOP_GROUP_INSTR_OFFSETS
	.align		4
.L_30:
        /*0088*/ 	.byte	0x04, 0x28
        /*008a*/ 	.short	(.L_32 - .L_31)


	//   ....[0]....
.L_31:
        /*008c*/ 	.word	0x00000050


	//   ....[1]....
        /*0090*/ 	.word	0x00000140


	//   ....[2]....
        /*0094*/ 	.word	0x00000270


	//   ....[3]....
        /*0098*/ 	.word	0x00000410


	//   ....[4]....
        /*009c*/ 	.word	0x000005b0


	//   ....[5]....
        /*00a0*/ 	.word	0x00001fa0


	//   ....[6]....
        /*00a4*/ 	.word	0x00001fb0


	//   ....[7]....
        /*00a8*/ 	.word	0x00001fe0


	//   ....[8]....
        /*00ac*/ 	.word	0x00001ff0


	//   ....[9]....
        /*00b0*/ 	.word	0x00003920


	//   ....[10]....
        /*00b4*/ 	.word	0x00003950


	//   ....[11]....
        /*00b8*/ 	.word	0x00003970


	//   ....[12]....
        /*00bc*/ 	.word	0x000039a0


	//   ....[13]....
        /*00c0*/ 	.word	0x00005f10


	//   ....[14]....
        /*00c4*/ 	.word	0x00005f30


	//   ....[15]....
        /*00c8*/ 	.word	0x00005f70


	//   ....[16]....
        /*00cc*/ 	.word	0x00005f80


	//   ....[17]....
        /*00d0*/ 	.word	0x00007820


	//   ....[18]....
        /*00d4*/ 	.word	0x00007860


	//   ....[19]....
        /*00d8*/ 	.word	0x000078a0


	//   ....[20]....
        /*00dc*/ 	.word	0x000078c0


	//----- nvinfo : EIATTR_SYSCALL_OFFSETS
	.align		4
.L_32:
        /*00e0*/ 	.byte	0x04, 0x46
        /*00e2*/ 	.short	(.L_34 - .L_33)


	//   ....[0]....
.L_33:
        /*00e4*/ 	.word	0x000083e0


	//   ....[1]....
        /*00e8*/ 	.word	0x00008500


	//----- nvinfo : EIATTR_MBARRIER_INSTR_OFFSETS
	.align		4
.L_34:
        /*00ec*/ 	.byte	0x04, 0x39
        /*00ee*/ 	.short	(.L_36 - .L_35)


	//   ....[0]....
.L_35:
        /*00f0*/ 	.word	0x00000240
        /*00f4*/ 	.word	0x000000ff
        /*00f8*/ 	.word	0x00014040
        /*00fc*/ 	.short	0x0100
        /*00fe*/ 	.byte	0x08
	.zero		1


	//   ....[1]....
        /*0100*/ 	.word	0x00000250
        /*0104*/ 	.word	0x000000ff
        /*0108*/ 	.word	0x00014048
        /*010c*/ 	.short	0x0100
        /*010e*/ 	.byte	0x08
	.zero		1


	//   ....[2]....
        /*0110*/ 	.word	0x00000380
        /*0114*/ 	.word	0x000000ff
        /*0118*/ 	.word	0x00014000
        /*011c*/ 	.short	0x0100
        /*011e*/ 	.byte	0x08
	.zero		1


	//   ....[3]....
        /*0120*/ 	.word	0x00000390
        /*0124*/ 	.word	0x000000ff
        /*0128*/ 	.word	0x00014020
        /*012c*/ 	.short	0x0100
        /*012e*/ 	.byte	0x08
	.zero		1


	//   ....[4]....
        /*0130*/ 	.word	0x000003a0
        /*0134*/ 	.word	0x000000ff
        /*0138*/ 	.word	0x00014008
        /*013c*/ 	.short	0x0100
        /*013e*/ 	.byte	0x08
	.zero		1


	//   ....[5]....
        /*0140*/ 	.word	0x000003b0
        /*0144*/ 	.word	0x000000ff
        /*0148*/ 	.word	0x00014028
        /*014c*/ 	.short	0x0100
        /*014e*/ 	.byte	0x08
	.zero		1


	//   ....[6]....
        /*0150*/ 	.word	0x000003c0
        /*0154*/ 	.word	0x000000ff
        /*0158*/ 	.word	0x00014010
        /*015c*/ 	.short	0x0100
        /*015e*/ 	.byte	0x08
	.zero		1


	//   ....[7]....
        /*0160*/ 	.word	0x000003d0
        /*0164*/ 	.word	0x000000ff
        /*0168*/ 	.word	0x00014030
        /*016c*/ 	.short	0x0100
        /*016e*/ 	.byte	0x08
	.zero		1


	//   ....[8]....
        /*0170*/ 	.word	0x000003e0
        /*0174*/ 	.word	0x000000ff
        /*0178*/ 	.word	0x00014018
        /*017c*/ 	.short	0x0100
        /*017e*/ 	.byte	0x08
	.zero		1


	//   ....[9]....
        /*0180*/ 	.word	0x000003f0
        /*0184*/ 	.word	0x000000ff
        /*0188*/ 	.word	0x00014038
        /*018c*/ 	.short	0x0100
        /*018e*/ 	.byte	0x08
	.zero		1


	//   ....[10]....
        /*0190*/ 	.word	0x00000520
        /*0194*/ 	.word	0x000000ff
        /*0198*/ 	.word	0x00014050
        /*019c*/ 	.short	0x0100
        /*019e*/ 	.byte	0x08
	.zero		1


	//   ....[11]....
        /*01a0*/ 	.word	0x00000530
        /*01a4*/ 	.word	0x000000ff
        /*01a8*/ 	.word	0x00014070
        /*01ac*/ 	.short	0x0100
        /*01ae*/ 	.byte	0x08
	.zero		1


	//   ....[12]....
        /*01b0*/ 	.word	0x00000540
        /*01b4*/ 	.word	0x000000ff
        /*01b8*/ 	.word	0x00014058
        /*01bc*/ 	.short	0x0100
        /*01be*/ 	.byte	0x08
	.zero		1


	//   ....[13]....
        /*01c0*/ 	.word	0x00000550
        /*01c4*/ 	.word	0x000000ff
        /*01c8*/ 	.word	0x00014078
        /*01cc*/ 	.short	0x0100
        /*01ce*/ 	.byte	0x08
	.zero		1


	//   ....[14]....
        /*01d0*/ 	.word	0x00000560
        /*01d4*/ 	.word	0x000000ff
        /*01d8*/ 	.word	0x00014060
        /*01dc*/ 	.short	0x0100
        /*01de*/ 	.byte	0x08
	.zero		1


	//   ....[15]....
        /*01e0*/ 	.word	0x00000570
        /*01e4*/ 	.word	0x000000ff
        /*01e8*/ 	.word	0x00014080
        /*01ec*/ 	.short	0x0100
        /*01ee*/ 	.byte	0x08
	.zero		1


	//   ....[16]....
        /*01f0*/ 	.word	0x00000580
        /*01f4*/ 	.word	0x000000ff
        /*01f8*/ 	.word	0x00014068
        /*01fc*/ 	.short	0x0100
        /*01fe*/ 	.byte	0x08
	.zero		1


	//   ....[17]....
        /*0200*/ 	.word	0x00000590
        /*0204*/ 	.word	0x000000ff
        /*0208*/ 	.word	0x00014088
        /*020c*/ 	.short	0x0100
        /*020e*/ 	.byte	0x08
	.zero		1


	//   ....[18]....
        /*0210*/ 	.word	0x000006f0
        /*0214*/ 	.word	0x00000003
        /*0218*/ 	.word	0x00014048
        /*021c*/ 	.short	0x010a
        /*021e*/ 	.byte	0x3f
	.zero		1


	//   ....[19]....
        /*0220*/ 	.word	0x00000a10
        /*0224*/ 	.word	0x00000002
        /*0228*/ 	.word	0x00014020
        /*022c*/ 	.short	0x010a
        /*022e*/ 	.byte	0x3f
	.zero		1


	//   ....[20]....
        /*0230*/ 	.word	0x00000c30
        /*0234*/ 	.word	0x00000002
        /*0238*/ 	.word	0x00014020
        /*023c*/ 	.short	0x010a
        /*023e*/ 	.byte	0x3f
	.zero		1


	//   ....[21]....
        /*0240*/ 	.word	0x00000ec0
        /*0244*/ 	.word	0x00000003
        /*0248*/ 	.word	0x00014020
        /*024c*/ 	.short	0x010a
        /*024e*/ 	.byte	0x3f
	.zero		1


	//   ....[22]....
        /*0250*/ 	.word	0x00001140
        /*0254*/ 	.word	0x00000003
        /*0258*/ 	.word	0x00014020
        /*025c*/ 	.short	0x010a
        /*025e*/ 	.byte	0x3f
	.zero		1


	//   ....[23]....
        /*0260*/ 	.word	0x000013e0
        /*0264*/ 	.word	0x00000002
        /*0268*/ 	.word	0x00014040
        /*026c*/ 	.short	0x010a
        /*026e*/ 	.byte	0x3f
	.zero		1


	//   ....[24]....
        /*0270*/ 	.word	0x00001400
        /*0274*/ 	.word	0x00000002
        /*0278*/ 	.word	0x00014000
        /*027c*/ 	.short	0x010a
        /*027e*/ 	.byte	0x3f
	.zero		1


	//   ....[25]....
        /*0280*/ 	.word	0x00002220
        /*0284*/ 	.word	0x00000002
        /*0288*/ 	.word	0x00014008
        /*028c*/ 	.short	0x010a
        /*028e*/ 	.byte	0x3f
	.zero		1


	//   ....[26]....
        /*0290*/ 	.word	0x00003070
        /*0294*/ 	.word	0x00000058
        /*0298*/ 	.word	0x00000000
        /*029c*/ 	.short	0x0101
        /*029e*/ 	.byte	0x3f
	.zero		1


	//   ....[27]....
        /*02a0*/ 	.word	0x00003150
        /*02a4*/ 	.word	0x00000013
        /*02a8*/ 	.word	0x00014000
        /*02ac*/ 	.short	0x010a
        /*02ae*/ 	.byte	0x3f
	.zero		1


	//   ....[28]....
        /*02b0*/ 	.word	0x00003480
        /*02b4*/ 	.word	0x0000000e
        /*02b8*/ 	.word	0x00014020
        /*02bc*/ 	.short	0x010a
        /*02be*/ 	.byte	0x3f
	.zero		1


	//   ....[29]....
        /*02c0*/ 	.word	0x00003940
        /*02c4*/ 	.word	0x0000007b
        /*02c8*/ 	.word	0x00000000
        /*02cc*/ 	.short	0x0101
        /*02ce*/ 	.byte	0x3f
	.zero		1


	//   ....[30]....
        /*02d0*/ 	.word	0x00003a30
        /*02d4*/ 	.word	0x00000014
        /*02d8*/ 	.word	0x00014000
        /*02dc*/ 	.short	0x010a
        /*02de*/ 	.byte	0x3f
	.zero		1


	//   ....[31]....
        /*02e0*/ 	.word	0x00004e40
        /*02e4*/ 	.word	0x0000000c
        /*02e8*/ 	.word	0x00000000
        /*02ec*/ 	.short	0x0101
        /*02ee*/ 	.byte	0x3f
	.zero		1


	//   ....[32]....
        /*02f0*/ 	.word	0x00004ee0
        /*02f4*/ 	.word	0x0000000e
        /*02f8*/ 	.word	0x00014020
        /*02fc*/ 	.short	0x010a
        /*02fe*/ 	.byte	0x3f
	.zero		1


	//   ....[33]....
        /*0300*/ 	.word	0x00005210
        /*0304*/ 	.word	0x00000013
        /*0308*/ 	.word	0x00014000
        /*030c*/ 	.short	0x010a
        /*030e*/ 	.byte	0x3f
	.zero		1


	//   ....[34]....
        /*0310*/ 	.word	0x00005630
        /*0314*/ 	.word	0x00000012
        /*0318*/ 	.word	0x00014020
        /*031c*/ 	.short	0x010a
        /*031e*/ 	.byte	0x3f
	.zero		1


	//   ....[35]....
        /*0320*/ 	.word	0x00005f20
        /*0324*/ 	.word	0x0000007d
        /*0328*/ 	.word	0x00000000
        /*032c*/ 	.short	0x0101
        /*032e*/ 	.byte	0x3f
	.zero		1


	//   ....[36]....
        /*0330*/ 	.word	0x00006010
        /*0334*/ 	.word	0x00000016
        /*0338*/ 	.word	0x00014000
        /*033c*/ 	.short	0x010a
        /*033e*/ 	.byte	0x3f
	.zero		1


	//   ....[37]....
        /*0340*/ 	.word	0x00007430
        /*0344*/ 	.word	0x00000006
        /*0348*/ 	.word	0x00000000
        /*034c*/ 	.short	0x0101
        /*034e*/ 	.byte	0x3f
	.zero		1


	//   ....[38]....
        /*0350*/ 	.word	0x000074b0
        /*0354*/ 	.word	0x00000006
        /*0358*/ 	.word	0x00014020
        /*035c*/ 	.short	0x010a
        /*035e*/ 	.byte	0x3f
	.zero		1


	//   ....[39]....
        /*0360*/ 	.word	0x00009320
        /*0364*/ 	.word	0x00000003
        /*0368*/ 	.word	0x00014048
        /*036c*/ 	.short	0x010a
        /*036e*/ 	.byte	0x3f
	.zero		1


	//   ....[40]....
        /*0370*/ 	.word	0x00009370
        /*0374*/ 	.word	0x00000002
        /*0378*/ 	.word	0x00014020
        /*037c*/ 	.short	0x010a
        /*037e*/ 	.byte	0x3f
	.zero		1


	//   ....[41]....
        /*0380*/ 	.word	0x000093c0
        /*0384*/ 	.word	0x00000002
        /*0388*/ 	.word	0x00014020
        /*038c*/ 	.short	0x010a
        /*038e*/ 	.byte	0x3f
	.zero		1


	//   ....[42]....
        /*0390*/ 	.word	0x00009410
        /*0394*/ 	.word	0x00000003
        /*0398*/ 	.word	0x00014020
        /*039c*/ 	.short	0x010a
        /*039e*/ 	.byte	0x3f
	.zero		1


	//   ....[43]....
        /*03a0*/ 	.word	0x00009460
        /*03a4*/ 	.word	0x00000003
        /*03a8*/ 	.word	0x00014020
        /*03ac*/ 	.short	0x010a
        /*03ae*/ 	.byte	0x3f
	.zero		1


	//   ....[44]....
        /*03b0*/ 	.word	0x000094b0
        /*03b4*/ 	.word	0x00000002
        /*03b8*/ 	.word	0x00014040
        /*03bc*/ 	.short	0x010a
        /*03be*/ 	.byte	0x3f
	.zero		1


	//   ....[45]....
        /*03c0*/ 	.word	0x00009500
        /*03c4*/ 	.word	0x00000002
        /*03c8*/ 	.word	0x00014000
        /*03cc*/ 	.short	0x010a
        /*03ce*/ 	.byte	0x3f
	.zero		1


	//   ....[46]....
        /*03d0*/ 	.word	0x00009550
        /*03d4*/ 	.word	0x00000002
        /*03d8*/ 	.word	0x00014008
        /*03dc*/ 	.short	0x010a
        /*03de*/ 	.byte	0x3f
	.zero		1


	//   ....[47]....
        /*03e0*/ 	.word	0x000095a0
        /*03e4*/ 	.word	0x00000013
        /*03e8*/ 	.word	0x00014000
        /*03ec*/ 	.short	0x010a
        /*03ee*/ 	.byte	0x3f
	.zero		1


	//   ....[48]....
        /*03f0*/ 	.word	0x000095f0
        /*03f4*/ 	.word	0x0000000e
        /*03f8*/ 	.word	0x00014020
        /*03fc*/ 	.short	0x010a
        /*03fe*/ 	.byte	0x3f
	.zero		1


	//   ....[49]....
        /*0400*/ 	.word	0x00009640
        /*0404*/ 	.word	0x00000014
        /*0408*/ 	.word	0x00014000
        /*040c*/ 	.short	0x010a
        /*040e*/ 	.byte	0x3f
	.zero		1


	//   ....[50]....
        /*0410*/ 	.word	0x00009690
        /*0414*/ 	.word	0x0000000e
        /*0418*/ 	.word	0x00014020
        /*041c*/ 	.short	0x010a
        /*041e*/ 	.byte	0x3f
	.zero		1


	//   ....[51]....
        /*0420*/ 	.word	0x000096e0
        /*0424*/ 	.word	0x00000013
        /*0428*/ 	.word	0x00014000
        /*042c*/ 	.short	0x010a
        /*042e*/ 	.byte	0x3f
	.zero		1


	//   ....[52]....
        /*0430*/ 	.word	0x00009730
        /*0434*/ 	.word	0x00000012
        /*0438*/ 	.word	0x00014020
        /*043c*/ 	.short	0x010a
        /*043e*/ 	.byte	0x3f
	.zero		1


	//   ....[53]....
        /*0440*/ 	.word	0x00009780
        /*0444*/ 	.word	0x00000016
        /*0448*/ 	.word	0x00014000
        /*044c*/ 	.short	0x010a
        /*044e*/ 	.byte	0x3f
	.zero		1


	//   ....[54]....
        /*0450*/ 	.word	0x000097d0
        /*0454*/ 	.word	0x00000006
        /*0458*/ 	.word	0x00014020
        /*045c*/ 	.short	0x010a
        /*045e*/ 	.byte	0x3f
	.zero		1


	//----- nvinfo : EIATTR_NUM_MBARRIERS
	.align		4
.L_36:
        /*0460*/ 	.byte	0x03, 0x38
        /*0462*/ 	.short	0x0012


	//----- nvinfo : EIATTR_EXIT_INSTR_OFFSETS
	.align		4
        /*0464*/ 	.byte	0x04, 0x1c
        /*0466*/ 	.short	(.L_38 - .L_37)


	//   ....[0]....
.L_37:
        /*0468*/ 	.word	0x00009310


	//----- nvinfo : EIATTR_MAX_THREADS
	.align		4
.L_38:
        /*046c*/ 	.byte	0x04, 0x05
        /*046e*/ 	.short	(.L_40 - .L_39)
.L_39:
        /*0470*/ 	.word	0x00000080
        /*0474*/ 	.word	0x00000001
        /*0478*/ 	.word	0x00000001


	//----- nvinfo : EIATTR_CRS_STACK_SIZE
	.align		4
.L_40:
        /*047c*/ 	.byte	0x04, 0x1e
        /*047e*/ 	.short	(.L_42 - .L_41)
.L_41:
        /*0480*/ 	.word	0x00000000


	//----- nvinfo : EIATTR_CBANK_PARAM_SIZE
	.align		4
.L_42:
        /*0484*/ 	.byte	0x03, 0x19
        /*0486*/ 	.short	0x0870


	//----- nvinfo : EIATTR_PARAM_CBANK
	.align		4
        /*0488*/ 	.byte	0x04, 0x0a
        /*048a*/ 	.short	(.L_44 - .L_43)
	.align		4
.L_43:
        /*048c*/ 	.word	index@(.nv.constant0._ZN7cutlass13device_kernelINS_4fmha6kernel13FmhaKernelTmaINS1_10collective15FmhaMainloopTmaINS_10bfloat16_tEfN4cute5tupleIJNS7_1CILi64EEESA_NS9_ILi128EEEEEENS4_14ResidualFusionEJEEENS4_15FmhaFwdEpilogueIS6_fNS8_IJSA_SB_SA_EEEEEJEEEEEvNT_6ParamsE)
        /*0490*/ 	.short	0x0210
        /*0492*/ 	.short	0x0870


	//----- nvinfo : EIATTR_SW_WAR
	.align		4
.L_44:
        /*0494*/ 	.byte	0x04, 0x36
        /*0496*/ 	.short	(.L_46 - .L_45)
.L_45:
        /*0498*/ 	.word	0x00000008
.L_46:


//--------------------- .nv.callgraph             --------------------------
	.section	.nv.callgraph,"",@"SHT_CUDA_CALLGRAPH"
	.align	4
	.sectionentsize	8
	.align		4
        /*0000*/ 	.word	0x00000000
	.align		4
        /*0004*/ 	.word	0xffffffff
	.align		4
        /*0008*/ 	.word	index@(_ZN7cutlass13device_kernelINS_4fmha6kernel13FmhaKernelTmaINS1_10collective15FmhaMainloopTmaINS_10bfloat16_tEfN4cute5tupleIJNS7_1CILi64EEESA_NS9_ILi128EEEEEENS4_14ResidualFusionEJEEENS4_15FmhaFwdEpilogueIS6_fNS8_IJSA_SB_SA_EEEEEJEEEEEvNT_6ParamsE)
	.align		4
        /*000c*/ 	.word	index@(__assertfail)
	.align		4
        /*0010*/ 	.word	0x00000000
	.align		4
        /*0014*/ 	.word	0xfffffffe
	.align		4
        /*0018*/ 	.word	0x00000000
	.align		4
        /*001c*/ 	.word	0xfffffffd
	.align		4
        /*0020*/ 	.word	0x00000000
	.align		4
        /*0024*/ 	.word	0xfffffffc


//--------------------- .nv.constant4             --------------------------
	.section	.nv.constant4,"a",@progbits
	.align	8
	.align		8
.nv.constant4:
        /*0000*/ 	.dword	__assertfail
	.align		8
        /*0008*/ 	.dword	__unnamed_1
	.align		8
        /*0010*/ 	.dword	__unnamed_2
	.align		8
        /*0018*/ 	.dword	_ZN39_INTERNAL_073daefa_4_k_cu_86954f7a_30484cuda3std3__45__cpo5beginE
	.align		8
        /*0020*/ 	.dword	_ZN39_INTERNAL_073daefa_4_k_cu_86954f7a_30484cuda3std3__45__cpo3endE
	.align		8
        /*0028*/ 	.dword	_ZN39_INTERNAL_073daefa_4_k_cu_86954f7a_30484cuda3std3__45__cpo6cbeginE
	.align		8
        /*0030*/ 	.dword	_ZN39_INTERNAL_073daefa_4_k_cu_86954f7a_30484cuda3std3__45__cpo4cendE
	.align		8
        /*0038*/ 	.dword	_ZN39_INTERNAL_073daefa_4_k_cu_86954f7a_30484cuda3std3__441_GLOBAL__N__073daefa_4_k_cu_86954f7a_30486ignoreE
	.align		8
        /*0040*/ 	.dword	_ZN39_INTERNAL_073daefa_4_k_cu_86954f7a_30484cuda3std3__419piecewise_constructE
	.align		8
        /*0048*/ 	.dword	_ZN39_INTERNAL_073daefa_4_k_cu_86954f7a_30484cuda3std3__48in_placeE
	.align		8
        /*0050*/ 	.dword	_ZN39_INTERNAL_073daefa_4_k_cu_86954f7a_30484cuda3std6ranges3__45__cpo4swapE
	.align		8
        /*0058*/ 	.dword	_ZN39_INTERNAL_073daefa_4_k_cu_86954f7a_30484cuda3std6ranges3__45__cpo9iter_moveE
	.align		8
        /*0060*/ 	.dword	_ZN39_INTERNAL_073daefa_4_k_cu_86954f7a_30484cute7productE
	.align		8
        /*0068*/ 	.dword	_ZN39_INTERNAL_073daefa_4_k_cu_86954f7a_30484cute1_E
	.align		8
        /*0070*/ 	.dword	$str$23
	.align		8
        /*0078*/ 	.dword	$str$24


//--------------------- .text._ZN7cutlass13device_kernelINS_4fmha6kernel13FmhaKernelTmaINS1_10collective15FmhaMainloopTmaINS_10bfloat16_tEfN4cute5tupleIJNS7_1CILi64EEESA_NS9_ILi128EEEEEENS4_14ResidualFusionEJEEENS4_15FmhaFwdEpilogueIS6_fNS8_IJSA_SB_SA_EEEEEJEEEEEvNT_6ParamsE --------------------------
	.section	.text._ZN7cutlass13device_kernelINS_4fmha6kernel13FmhaKernelTmaINS1_10collective15FmhaMainloopTmaINS_10bfloat16_tEfN4cute5tupleIJNS7_1CILi64EEESA_NS9_ILi128EEEEEENS4_14ResidualFusionEJEEENS4_15FmhaFwdEpilogueIS6_fNS8_IJSA_SB_SA_EEEEEJEEEEEvNT_6ParamsE,"ax",@progbits
	.align	128
.text._ZN7cutlass13device_kernelINS_4fmha6kernel13FmhaKernelTmaINS1_10collective15FmhaMainloopTmaINS_10bfloat16_tEfN4cute5tupleIJNS7_1CILi64EEESA_NS9_ILi128EEEEEENS4_14ResidualFusionEJEEENS4_15FmhaFwdEpilogueIS6_fNS8_IJSA_SB_SA_EEEEEJEEEEEvNT_6ParamsE:
        .type           _ZN7cutlass13device_kernelINS_4fmha6kernel13FmhaKernelTmaINS1_10collective15FmhaMainloopTmaINS_10bfloat16_tEfN4cute5tupleIJNS7_1CILi64EEESA_NS9_ILi128EEEEEENS4_14ResidualFusionEJEEENS4_15FmhaFwdEpilogueIS6_fNS8_IJSA_SB_SA_EEEEEJEEEEEvNT_6ParamsE,@function
        .size           _ZN7cutlass13device_kernelINS_4fmha6kernel13FmhaKernelTmaINS1_10collective15FmhaMainloopTmaINS_10bfloat16_tEfN4cute5tupleIJNS7_1CILi64EEESA_NS9_ILi128EEEEEENS4_14ResidualFusionEJEEENS4_15FmhaFwdEpilogueIS6_fNS8_IJSA_SB_SA_EEEEEJEEEEEvNT_6ParamsE,(.L_x_97 - _ZN7cutlass13device_kernelINS_4fmha6kernel13FmhaKernelTmaINS1_10collective15FmhaMainloopTmaINS_10bfloat16_tEfN4cute5tupleIJNS7_1CILi64EEESA_NS9_ILi128EEEEEENS4_14ResidualFusionEJEEENS4_15FmhaFwdEpilogueIS6_fNS8_IJSA_SB_SA_EEEEEJEEEEEvNT_6ParamsE)
        .other          _ZN7cutlass13device_kernelINS_4fmha6kernel13FmhaKernelTmaINS1_10collective15FmhaMainloopTmaINS_10bfloat16_tEfN4cute5tupleIJNS7_1CILi64EEESA_NS9_ILi128EEEEEENS4_14ResidualFusionEJEEENS4_15FmhaFwdEpilogueIS6_fNS8_IJSA_SB_SA_EEEEEJEEEEEvNT_6ParamsE,@"STO_CUDA_ENTRY STV_DEFAULT"
_ZN7cutlass13device_kernelINS_4fmha6kernel13FmhaKernelTmaINS1_10collective15FmhaMainloopTmaINS_10bfloat16_tEfN4cute5tupleIJNS7_1CILi64EEESA_NS9_ILi128EEEEEENS4_14ResidualFusionEJEEENS4_15FmhaFwdEpilogueIS6_fNS8_IJSA_SB_SA_EEEEEJEEEEEvNT_6ParamsE:
[----:B------:R-:W1:Y:S01]  /*0000*/  LDC R1, c[0x0][0x28] ;  /* 0x00000a00ff017b82 */ /* 0x000e620000000800 */
[----:B------:R-:W2:Y:S01]  /*0010*/  S2R R16, SR_TID.X ;  /* 0x0000000000107919 */ /* 0x000ea20000002100 */
[----:B------:R-:W-:Y:S01]  /*0020*/  ELECT P0, URZ, PT ;  /* 0x00000000003f782f */ /* 0x000fe20003800000 */
[----:B------:R-:W-:Y:S01]  /*0030*/  BSSY B0, `(.L_x_0) ;  /* 0x0000010000007945 */ /* 0x000fe20003800000 */
[----:B--2---:R-:W-:-:S05]  /*0040*/  SHF.R.U32.HI R9, RZ, 0x5, R16 ;  /* 0x00000005ff097819 */ /* 0x004fca0000011610 */
[----:B------:R-:W2:Y:S02]  /*0050*/  SHFL.IDX PT, R0, R9, RZ, 0x1f ;  /* 0x00001fff09007589 */ /* 0x000ea400000e0000 */
[----:B--2---:R-:W-:-:S13]  /*0060*/  ISETP.NE.OR P0, PT, R0, RZ, !P0 ;  /* 0x000000ff0000720c */ /* 0x004fda0004705670 */
[----:B-1----:R-:W-:Y:S05]  /*0070*/  @P0 BRA `(.L_x_1) ;  /* 0x00000000002c0947 */ /* 0x002fea0003800000 */
[----:B------:R-:W-:Y:S02]  /*0080*/  ULDC.64 UR4, c[0x0][0x198] ;  /* 0x0000660000047ab9 */ /* 0x000fe40000000a00 */
[----:B------:R-:W-:Y:S02]  /*0090*/  UIADD3 UR6, UP0, UR4, 0xf0, URZ ;  /* 0x000000f004067890 */ /* 0x000fe4000ff1e03f */
[----:B------:R-:W-:Y:S02]  /*00a0*/  UIADD3 UR8, UP1, UR4, 0x1f0, URZ ;  /* 0x000001f004087890 */ /* 0x000fe4000ff3e03f */
[----:B------:R-:W-:Y:S02]  /*00b0*/  UIADD3 UR4, UP2, UR4, 0x2f0, URZ ;  /* 0x000002f004047890 */ /* 0x000fe4000ff5e03f */
[----:B------:R-:W-:Y:S02]  /*00c0*/  UIADD3.X UR7, URZ, UR5, URZ, UP0, !UPT ;  /* 0x000000053f077290 */ /* 0x000fe400087fe43f */
[----:B------:R-:W-:-:S02]  /*00d0*/  UIADD3.X UR9, URZ, UR5, URZ, UP1, !UPT ;  /* 0x000000053f097290 */ /* 0x000fc40008ffe43f */
[----:B------:R-:W-:-:S05]  /*00e0*/  UIADD3.X UR5, URZ, UR5, URZ, UP2, !UPT ;  /* 0x000000053f057290 */ /* 0x000fca00097fe43f */
[----:B------:R1:W-:Y:S02]  /*00f0*/  UTMACCTL.PF [UR6] ;  /* 0x00000000060079b9 */ /* 0x0003e40008040000 */
[----:B------:R1:W-:Y:S02]  /*0100*/  UTMACCTL.PF [UR8] ;  /* 0x00000000080079b9 */ /* 0x0003e40008040000 */
[----:B------:R1:W-:Y:S02]  /*0110*/  UTMACCTL.PF [UR4] ;  /* 0x00000000040079b9 */ /* 0x0003e40008040000 */
[----:B-1----:R-:W-:Y:S01]  /*0120*/  NOP ;  /* 0x0000000000007918 */ /* 0x002fe20000000000 */
.L_x_1:
[----:B------:R-:W-:Y:S05]  /*0130*/  BSYNC B0 ;  /* 0x0000000000007941 */ /* 0x000fea0003800000 */
.L_x_0:
[----:B------:R-:W1:Y:S02]  /*0140*/  SHFL.IDX PT, R0, R9, RZ, 0x1f ;  /* 0x00001fff09007589 */ /* 0x000e6400000e0000 */
[----:B-1----:R-:W-:-:S13]  /*0150*/  ISETP.NE.AND P0, PT, R0, RZ, PT ;  /* 0x000000ff0000720c */ /* 0x002fda0003f05270 */
[----:B------:R-:W-:Y:S05]  /*0160*/  @P0 BRA `(.L_x_2) ;  /* 0x0000000000400947 */ /* 0x000fea0003800000 */
[----:B------:R-:W1:Y:S01]  /*0170*/  S2UR UR8, SR_CgaCtaId ;  /* 0x00000000000879c3 */ /* 0x000e620000008800 */
[----:B------:R-:W-:Y:S01]  /*0180*/  UMOV UR4, 0x400 ;  /* 0x0000040000047882 */ /* 0x000fe20000000000 */
[----:B------:R-:W-:Y:S01]  /*0190*/  UMOV UR5, 0x1 ;  /* 0x0000000100057882 */ /* 0x000fe20000000000 */
[----:B------:R-:W-:Y:S01]  /*01a0*/  UMOV UR6, 0x80 ;  /* 0x0000008000067882 */ /* 0x000fe20000000000 */
[----:B------:R-:W-:Y:S01]  /*01b0*/  ELECT P0, URZ, PT ;  /* 0x00000000003f782f */ /* 0x000fe20003800000 */
[----:B------:R-:W-:-:S04]  /*01c0*/  UIADD3 UR6, -UR6, 0x100000, URZ ;  /* 0x0010000006067890 */ /* 0x000fc8000fffe13f */
[----:B------:R-:W-:Y:S02]  /*01d0*/  USHF.L.U32 UR7, UR6, 0xb, URZ ;  /* 0x0000000b06077899 */ /* 0x000fe4000800063f */
[----:B------:R-:W-:Y:S02]  /*01e0*/  USHF.L.U32 UR6, UR6, 0x1, URZ ;  /* 0x0000000106067899 */ /* 0x000fe4000800063f */
[----:B-1----:R-:W-:Y:S02]  /*01f0*/  ULEA UR8, UR8, UR4, 0x18 ;  /* 0x0000000408087291 */ /* 0x002fe4000f8ec03f */
[----:B------:R-:W-:-:S04]  /*0200*/  UIADD3 UR4, -UR5, 0x100000, URZ ;  /* 0x0010000005047890 */ /* 0x000fc8000fffe13f */
[----:B------:R-:W-:Y:S02]  /*0210*/  USHF.L.U32 UR5, UR4, 0xb, URZ ;  /* 0x0000000b04057899 */ /* 0x000fe4000800063f */
[----:B------:R-:W-:Y:S01]  /*0220*/  USHF.L.U32 UR4, UR4, 0x1, URZ ;  /* 0x0000000104047899 */ /* 0x000fe2000800063f */
[----:B------:R-:W1:Y:S11]  /*0230*/  FENCE.VIEW.ASYNC.S ;  /* 0x00000000000073c6 */ /* 0x000e760000000000 */
[----:B-1----:R1:W2:Y:S01]  /*0240*/  SYNCS.EXCH.64 URZ, [UR8+0x14040], UR4 ;  /* 0x01404004083f75b2 */ /* 0x0022a20008000100 */
[----:B------:R1:W3:Y:S01]  /*0250*/  SYNCS.EXCH.64 URZ, [UR8+0x14048], UR6 ;  /* 0x01404806083f75b2 */ /* 0x0002e20008000100 */
[----:B------:R-:W-:Y:S01]  /*0260*/  NOP ;  /* 0x0000000000007918 */ /* 0x000fe20000000000 */
.L_x_2:
[----:B------:R-:W4:Y:S01]  /*0270*/  SHFL.IDX PT, R0, R9, RZ, 0x1f ;  /* 0x00001fff09007589 */ /* 0x000f2200000e0000 */
[----:B------:R-:W-:Y:S01]  /*0280*/  NOP ;  /* 0x0000000000007918 */ /* 0x000fe20000000000 */
[----:B----4-:R-:W-:-:S13]  /*0290*/  ISETP.NE.AND P0, PT, R0, RZ, PT ;  /* 0x000000ff0000720c */ /* 0x010fda0003f05270 */
[----:B------:R-:W-:Y:S05]  /*02a0*/  @P0 BRA `(.L_x_3) ;  /* 0x0000000000580947 */ /* 0x000fea0003800000 */
[----:B-1----:R-:W1:Y:S01]  /*02b0*/  S2UR UR5, SR_CgaCtaId ;  /* 0x00000000000579c3 */ /* 0x002e620000008800 */
[----:B------:R-:W-:Y:S01]  /*02c0*/  UMOV UR4, 0x400 ;  /* 0x0000040000047882 */ /* 0x000fe20000000000 */
[----:B------:R-:W-:Y:S01]  /*02d0*/  UMOV UR6, 0x1 ;  /* 0x0000000100067882 */ /* 0x000fe20000000000 */
[----:B------:R-:W-:Y:S01]  /*02e0*/  UMOV UR7, 0x80 ;  /* 0x0000008000077882 */ /* 0x000fe20000000000 */
[----:B------:R-:W-:Y:S01]  /*02f0*/  ELECT P0, URZ, PT ;  /* 0x00000000003f782f */ /* 0x000fe20003800000 */
[----:B-1----:R-:W-:Y:S02]  /*0300*/  ULEA UR8, UR5, UR4, 0x18 ;  /* 0x0000000405087291 */ /* 0x002fe4000f8ec03f */
[----:B------:R-:W-:-:S04]  /*0310*/  UIADD3 UR4, -UR6, 0x100000, URZ ;  /* 0x0010000006047890 */ /* 0x000fc8000fffe13f */
[----:B------:R-:W-:Y:S02]  /*0320*/  USHF.L.U32 UR5, UR4, 0xb, URZ ;  /* 0x0000000b04057899 */ /* 0x000fe4000800063f */
[----:B------:R-:W-:Y:S02]  /*0330*/  USHF.L.U32 UR4, UR4, 0x1, URZ ;  /* 0x0000000104047899 */ /* 0x000fe4000800063f */
[----:B------:R-:W-:-:S04]  /*0340*/  UIADD3 UR6, -UR7, 0x100000, URZ ;  /* 0x0010000007067890 */ /* 0x000fc8000fffe13f */
[----:B------:R-:W-:Y:S02]  /*0350*/  USHF.L.U32 UR7, UR6, 0xb, URZ ;  /* 0x0000000b06077899 */ /* 0x000fe4000800063f */
[----:B------:R-:W-:Y:S01]  /*0360*/  USHF.L.U32 UR6, UR6, 0x1, URZ ;  /* 0x0000000106067899 */ /* 0x000fe2000800063f */
[----:B------:R-:W1:Y:S03]  /*0370*/  FENCE.VIEW.ASYNC.S ;  /* 0x00000000000073c6 */ /* 0x000e660000000000 */
[----:B-1----:R4:W1:Y:S08]  /*0380*/  SYNCS.EXCH.64 URZ, [UR8+0x14000], UR4 ;  /* 0x01400004083f75b2 */ /* 0x0028700008000100 */
[----:B------:R4:W1:Y:S01]  /*0390*/  SYNCS.EXCH.64 URZ, [UR8+0x14020], UR6 ;  /* 0x01402006083f75b2 */ /* 0x0008620008000100 */
[----:B------:R4:W1:Y:S01]  /*03a0*/  SYNCS.EXCH.64 URZ, [UR8+0x14008], UR4 ;  /* 0x01400804083f75b2 */ /* 0x0008620008000100 */
[----:B------:R4:W1:Y:S01]  /*03b0*/  SYNCS.EXCH.64 URZ, [UR8+0x14028], UR6 ;  /* 0x01402806083f75b2 */ /* 0x0008620008000100 */
[----:B------:R4:W1:Y:S01]  /*03c0*/  SYNCS.EXCH.64 URZ, [UR8+0x14010], UR4 ;  /* 0x01401004083f75b2 */ /* 0x0008620008000100 */
[----:B------:R4:W1:Y:S01]  /*03d0*/  SYNCS.EXCH.64 URZ, [UR8+0x14030], UR6 ;  /* 0x01403006083f75b2 */ /* 0x0008620008000100 */
[----:B------:R4:W1:Y:S01]  /*03e0*/  SYNCS.EXCH.64 URZ, [UR8+0x14018], UR4 ;  /* 0x01401804083f75b2 */ /* 0x0008620008000100 */
[----:B------:R4:W1:Y:S02]  /*03f0*/  SYNCS.EXCH.64 URZ, [UR8+0x14038], UR6 ;  /* 0x01403806083f75b2 */ /* 0x0008640008000100 */
[----:B----4-:R-:W-:Y:S01]  /*0400*/  NOP ;  /* 0x0000000000007918 */ /* 0x010fe20000000000 */
.L_x_3:
        /* <DEDUP_REMOVED lines=26> */
.L_x_4:
[----:B------:R-:W4:Y:S01]  /*05b0*/  SHFL.IDX PT, R9, R9, RZ, 0x1f ;  /* 0x00001fff09097589 */ /* 0x000f2200000e0000 */
[----:B------:R-:W-:Y:S02]  /*05c0*/  ELECT P0, URZ, PT ;  /* 0x00000000003f782f */ /* 0x000fe40003800000 */
[----:B------:R-:W-:Y:S01]  /*05d0*/  SHF.R.S32.HI R3, RZ, 0x1f, R16 ;  /* 0x0000001fff037819 */ /* 0x000fe20000011410 */
[----:B------:R-:W-:Y:S01]  /*05e0*/  NOP ;  /* 0x0000000000007918 */ /* 0x000fe20000000000 */
[----:B------:R-:W4:Y:S01]  /*05f0*/  S2UR UR36, SR_CTAID.Y ;  /* 0x00000000002479c3 */ /* 0x000f220000002600 */
[----:B------:R-:W-:Y:S01]  /*0600*/  BSSY B0, `(.L_x_5) ;  /* 0x000002a000007945 */ /* 0x000fe20003800000 */
[----:B------:R-:W-:Y:S02]  /*0610*/  LEA.HI R3, R3, R16, RZ, 0x7 ;  /* 0x0000001003037211 */ /* 0x000fe400078f38ff */
[----:B------:R-:W-:Y:S02]  /*0620*/  MOV R8, RZ ;  /* 0x000000ff00087202 */ /* 0x000fe40000000f00 */
[----:B------:R-:W-:-:S02]  /*0630*/  LOP3.LUT R3, R3, 0xffffff80, RZ, 0xc0, !PT ;  /* 0xffffff8003037812 */ /* 0x000fc400078ec0ff */
[----:B------:R-:W4:Y:S03]  /*0640*/  S2UR UR37, SR_CTAID.Z ;  /* 0x00000000002579c3 */ /* 0x000f260000002700 */
[----:B------:R-:W-:-:S05]  /*0650*/  IMAD.IADD R0, R16, 0x1, -R3 ;  /* 0x0000000110007824 */ /* 0x000fca00078e0a03 */
[----:B-123--:R-:W-:Y:S01]  /*0660*/  BAR.SYNC.DEFER_BLOCKING 0x0 ;  /* 0x0000000000007b1d */ /* 0x00efe20000010000 */
[----:B----4-:R-:W-:-:S13]  /*0670*/  ISETP.EQ.AND P1, PT, R9, RZ, P0 ;  /* 0x000000ff0900720c */ /* 0x010fda0000722270 */
[----:B------:R-:W-:Y:S05]  /*0680*/  @!P1 BRA `(.L_x_6) ;  /* 0x0000000000849947 */ /* 0x000fea0003800000 */
[----:B------:R-:W1:Y:S01]  /*0690*/  S2R R3, SR_CgaCtaId ;  /* 0x0000000000037919 */ /* 0x000e620000008800 */
[----:B------:R-:W-:Y:S02]  /*06a0*/  MOV R2, 0x400 ;  /* 0x0000040000027802 */ /* 0x000fe40000000f00 */
[----:B------:R-:W-:Y:S02]  /*06b0*/  MOV R4, 0x1 ;  /* 0x0000000100047802 */ /* 0x000fe40000000f00 */
[----:B------:R-:W-:Y:S02]  /*06c0*/  ISETP.NE.AND P3, PT, R0, RZ, PT ;  /* 0x000000ff0000720c */ /* 0x000fe40003f65270 */
[----:B-1----:R-:W-:Y:S02]  /*06d0*/  LEA R3, R3, R2, 0x18 ;  /* 0x0000000203037211 */ /* 0x002fe400078ec0ff */
[----:B------:R-:W-:-:S04]  /*06e0*/  SHF.L.U32 R2, R4, 0x1f, RZ ;  /* 0x0000001f04027819 */ /* 0x000fc800000006ff */
[----:B------:R-:W1:Y:S02]  /*06f0*/  SYNCS.PHASECHK.TRANS64.TRYWAIT P2, [R3+URZ+0x14048], R2 ;  /* 0x01404802030075a7 */ /* 0x000e64000804017f */
[----:B-1----:R-:W-:Y:S05]  /*0700*/  @!P2 BRA `(.L_x_7) ;  /* 0x0000008c0004a947 */ /* 0x002fea0003800000 */
.L_x_76:
[----:B------:R-:W-:Y:S05]  /*0710*/  @P3 BRA `(.L_x_8) ;  /* 0x0000000000143947 */ /* 0x000fea0003800000 */
[----:B------:R-:W-:Y:S01]  /*0720*/  LOP3.LUT P2, RZ, R16, 0x1f, RZ, 0xc0, !PT ;  /* 0x0000001f10ff7812 */ /* 0x000fe2000784c0ff */
[----:B-1----:R-:W-:-:S04]  /*0730*/  IMAD.MOV.U32 R2, RZ, RZ, 0x4000 ;  /* 0x00004000ff027424 */ /* 0x002fc800078e00ff */
[----:B------:R2:W-:Y:S08]  /*0740*/  SYNCS.ARRIVE.TRANS64 RZ, [R3+URZ+0x14040], R2 ;  /* 0x0140400203ff79a7 */ /* 0x0005f0000800003f */
[----:B------:R-:W-:Y:S05]  /*0750*/  @!P2 BRA `(.L_x_8) ;  /* 0x000000000004a947 */ /* 0x000fea0003800000 */
[----:B------:R-:W-:Y:S01]  /*0760*/  BPT.TRAP 0x1 ;  /* 0x000000040000795c */ /* 0x000fe20000300000 */
.L_x_8:
[----:B------:R-:W3:Y:S01]  /*0770*/  S2UR UR11, SR_CTAID.X ;  /* 0x00000000000b79c3 */ /* 0x000ee20000002500 */
[----:B------:R-:W-:Y:S01]  /*0780*/  R2UR UR8, R3 ;  /* 0x00000000030872ca */ /* 0x000fe200000e0000 */
[----:B------:R-:W-:Y:S01]  /*0790*/  ULDC.64 UR4, c[0x0][0x198] ;  /* 0x0000660000047ab9 */ /* 0x000fe20000000a00 */
[----:B------:R-:W-:Y:S01]  /*07a0*/  UMOV UR6, 0x0 ;  /* 0x0000000000067882 */ /* 0x000fe20000000000 */
[----:B------:R-:W-:Y:S01]  /*07b0*/  UIADD3 UR4, UP0, UR4, 0xf0, URZ ;  /* 0x000000f004047890 */ /* 0x000fe2000ff1e03f */
[----:B------:R-:W-:Y:S01]  /*07c0*/  UMOV UR7, 0x10000000 ;  /* 0x1000000000077882 */ /* 0x000fe20000000000 */
[----:B------:R-:W-:Y:S02]  /*07d0*/  UMOV UR10, URZ ;  /* 0x0000003f000a7c82 */ /* 0x000fe40008000000 */
[----:B------:R-:W-:Y:S01]  /*07e0*/  UIADD3.X UR5, URZ, UR5, URZ, UP0, !UPT ;  /* 0x000000053f057290 */ /* 0x000fe200087fe43f */
[----:B------:R-:W-:Y:S01]  /*07f0*/  UMOV UR12, UR36 ;  /* 0x00000024000c7c82 */ /* 0x000fe20008000000 */
[----:B------:R-:W-:Y:S01]  /*0800*/  UMOV UR13, UR37 ;  /* 0x00000025000d7c82 */ /* 0x000fe20008000000 */
[----:B------:R-:W-:-:S03]  /*0810*/  UMOV UR34, 0x40 ;  /* 0x0000004000227882 */ /* 0x000fc60000000000 */
[----:B------:R-:W-:Y:S02]  /*0820*/  UIADD3 UR9, UR8, 0x14040, URZ ;  /* 0x0001404008097890 */ /* 0x000fe4000fffe03f */
[----:B------:R-:W-:-:S05]  /*0830*/  UIADD3 UR32, UR8, 0x2000, URZ ;  /* 0x0000200008207890 */ /* 0x000fca000fffe03f */
[----:B------:R-:W-:Y:S01]  /*0840*/  UMOV UR33, UR9 ;  /* 0x0000000900217c82 */ /* 0x000fe20008000000 */
[----:B---3--:R-:W-:-:S07]  /*0850*/  USHF.L.U32 UR11, UR11, 0x6, URZ ;  /* 0x000000060b0b7899 */ /* 0x008fce000800063f */
[----:B------:R-:W-:Y:S02]  /*0860*/  UMOV UR35, UR11 ;  /* 0x0000000b00237c82 */ /* 0x000fe40008000000 */
[----:B------:R3:W-:Y:S01]  /*0870*/  UTMALDG.4D [UR8], [UR4], desc[UR6] ;  /* 0x00000608040075b4 */ /* 0x0007e20008019000 */
[----:B------:R3:W-:Y:S02]  /*0880*/  UTMALDG.4D [UR32], [UR4], desc[UR6] ;  /* 0x00000620040075b4 */ /* 0x0007e40008019000 */
[----:B---3--:R-:W-:Y:S01]  /*0890*/  NOP ;  /* 0x0000000000007918 */ /* 0x008fe20000000000 */
.L_x_6:
[----:B------:R-:W-:Y:S05]  /*08a0*/  BSYNC B0 ;  /* 0x0000000000007941 */ /* 0x000fea0003800000 */
.L_x_5:
[----:B------:R-:W3:Y:S01]  /*08b0*/  LDC R13, c[0x0][0x28c] ;  /* 0x0000a300ff0d7b82 */ /* 0x000ee20000000800 */
[----:B------:R-:W-:Y:S01]  /*08c0*/  BSSY B0, `(.L_x_9) ;  /* 0x00000ad000007945 */ /* 0x000fe20003800000 */
[----:B------:R-:W-:Y:S01]  /*08d0*/  IMAD.MOV.U32 R6, RZ, RZ, 0x1 ;  /* 0x00000001ff067424 */ /* 0x000fe200078e00ff */
[----:B------:R-:W-:Y:S01]  /*08e0*/  MOV R4, 0x1 ;  /* 0x0000000100047802 */ /* 0x000fe20000000f00 */
[----:B------:R-:W-:Y:S01]  /*08f0*/  IMAD.MOV.U32 R5, RZ, RZ, RZ ;  /* 0x000000ffff057224 */ /* 0x000fe200078e00ff */
[----:B---3--:R-:W-:-:S04]  /*0900*/  IADD3 R17, R13, 0x3f, RZ ;  /* 0x0000003f0d117810 */ /* 0x008fc80007ffe0ff */
[----:B-12---:R-:W-:-:S04]  /*0910*/  SHF.R.S32.HI R2, RZ, 0x1f, R17 ;  /* 0x0000001fff027819 */ /* 0x006fc80000011411 */
[----:B------:R-:W-:-:S04]  /*0920*/  LEA.HI R17, R2, R17, RZ, 0x6 ;  /* 0x0000001102117211 */ /* 0x000fc800078f30ff */
[----:B------:R-:W-:-:S04]  /*0930*/  SHF.R.S32.HI R7, RZ, 0x6, R17 ;  /* 0x00000006ff077819 */ /* 0x000fc80000011411 */
[----:B------:R-:W-:Y:S01]  /*0940*/  SHF.L.U32 R7, R7, 0x1, RZ ;  /* 0x0000000107077819 */ /* 0x000fe200000006ff */
[----:B------:R-:W-:Y:S06]  /*0950*/  @!P1 BRA `(.L_x_10) ;  /* 0x00000008008c9947 */ /* 0x000fec0003800000 */
[----:B------:R-:W-:Y:S01]  /*0960*/  ISETP.GE.AND P1, PT, R13, 0x1, PT ;  /* 0x000000010d00780c */ /* 0x000fe20003f26270 */
[----:B------:R-:W-:Y:S01]  /*0970*/  IMAD.MOV.U32 R8, RZ, RZ, RZ ;  /* 0x000000ffff087224 */ /* 0x000fe200078e00ff */
[----:B------:R-:W-:Y:S02]  /*0980*/  LOP3.LUT R12, R16, 0x1f, RZ, 0xc0, !PT ;  /* 0x0000001f100c7812 */ /* 0x000fe400078ec0ff */
[----:B------:R-:W-:-:S09]  /*0990*/  MOV R5, RZ ;  /* 0x000000ff00057202 */ /* 0x000fd20000000f00 */
[----:B------:R-:W-:Y:S05]  /*09a0*/  @!P1 BRA `(.L_x_11) ;  /* 0x00000004001c9947 */ /* 0x000fea0003800000 */
[----:B------:R-:W1:Y:S01]  /*09b0*/  S2R R3, SR_CgaCtaId ;  /* 0x0000000000037919 */ /* 0x000e620000008800 */
[----:B------:R-:W-:Y:S01]  /*09c0*/  MOV R2, 0x400 ;  /* 0x0000040000027802 */ /* 0x000fe20000000f00 */
[----:B------:R-:W-:Y:S01]  /*09d0*/  IMAD.MOV.U32 R4, RZ, RZ, 0x1 ;  /* 0x00000001ff047424 */ /* 0x000fe200078e00ff */
[----:B------:R-:W-:Y:S02]  /*09e0*/  ISETP.NE.AND P2, PT, R0, RZ, PT ;  /* 0x000000ff0000720c */ /* 0x000fe40003f45270 */
[----:B-1----:R-:W-:Y:S02]  /*09f0*/  LEA R2, R3, R2, 0x18 ;  /* 0x0000000203027211 */ /* 0x002fe400078ec0ff */
[----:B------:R-:W-:-:S04]  /*0a00*/  SHF.L.U32 R3, R4, 0x1f, RZ ;  /* 0x0000001f04037819 */ /* 0x000fc800000006ff */
[----:B------:R-:W1:Y:S02]  /*0a10*/  SYNCS.PHASECHK.TRANS64.TRYWAIT P1, [R2+URZ+0x14020], R3 ;  /* 0x01402003020075a7 */ /* 0x000e64000802017f */
[----:B-1----:R-:W-:Y:S05]  /*0a20*/  @!P1 BRA `(.L_x_12) ;  /* 0x0000008800509947 */ /* 0x002fea0003800000 */
.L_x_77:
[----:B------:R-:W-:Y:S01]  /*0a30*/  MOV R5, 0x1 ;  /* 0x0000000100057802 */ /* 0x000fe20000000f00 */
[----:B------:R-:W-:Y:S06]  /*0a40*/  @P2 BRA `(.L_x_13) ;  /* 0x0000000000142947 */ /* 0x000fec0003800000 */
[----:B------:R-:W-:Y:S01]  /*0a50*/  ISETP.NE.AND P1, PT, R12, RZ, PT ;  /* 0x000000ff0c00720c */ /* 0x000fe20003f25270 */
[----:B-1----:R-:W-:-:S04]  /*0a60*/  IMAD.MOV.U32 R3, RZ, RZ, 0x4000 ;  /* 0x00004000ff037424 */ /* 0x002fc800078e00ff */
[----:B------:R2:W-:Y:S08]  /*0a70*/  SYNCS.ARRIVE.TRANS64 RZ, [R2+URZ+0x14000], R3 ;  /* 0x0140000302ff79a7 */ /* 0x0005f0000800003f */
[----:B------:R-:W-:Y:S05]  /*0a80*/  @!P1 BRA `(.L_x_13) ;  /* 0x0000000000049947 */ /* 0x000fea0003800000 */
[----:B------:R-:W-:Y:S01]  /*0a90*/  BPT.TRAP 0x1 ;  /* 0x000000040000795c */ /* 0x000fe20000300000 */
.L_x_13:
[----:B-12---:R-:W1:Y:S01]  /*0aa0*/  S2R R3, SR_CgaCtaId ;  /* 0x0000000000037919 */ /* 0x006e620000008800 */
[----:B------:R-:W-:Y:S01]  /*0ab0*/  R2UR UR32, R2 ;  /* 0x00000000022072ca */ /* 0x000fe200000e0000 */
[----:B------:R-:W-:Y:S01]  /*0ac0*/  ULDC.64 UR4, c[0x0][0x198] ;  /* 0x0000660000047ab9 */ /* 0x000fe20000000a00 */
[----:B------:R-:W-:Y:S01]  /*0ad0*/  MOV R2, 0x400 ;  /* 0x0000040000027802 */ /* 0x000fe20000000f00 */
[----:B------:R-:W-:Y:S01]  /*0ae0*/  UIADD3 UR4, UP0, UR4, 0x1f0, URZ ;  /* 0x000001f004047890 */ /* 0x000fe2000ff1e03f */
[----:B------:R-:W-:Y:S01]  /*0af0*/  MOV R8, 0x1 ;  /* 0x0000000100087802 */ /* 0x000fe20000000f00 */
[----:B------:R-:W-:Y:S01]  /*0b00*/  UMOV UR11, URZ ;  /* 0x0000003f000b7c82 */ /* 0x000fe20008000000 */
[----:B------:R-:W-:Y:S01]  /*0b10*/  UMOV UR6, 0x0 ;  /* 0x0000000000067882 */ /* 0x000fe20000000000 */
[----:B------:R-:W-:Y:S01]  /*0b20*/  UIADD3.X UR5, URZ, UR5, URZ, UP0, !UPT ;  /* 0x000000053f057290 */ /* 0x000fe200087fe43f */
[----:B------:R-:W-:Y:S01]  /*0b30*/  ISETP.NE.AND P2, PT, R0, RZ, PT ;  /* 0x000000ff0000720c */ /* 0x000fe20003f45270 */
[----:B------:R-:W-:Y:S01]  /*0b40*/  UMOV UR7, 0x10000000 ;  /* 0x1000000000077882 */ /* 0x000fe20000000000 */
[----:B------:R-:W-:Y:S01]  /*0b50*/  UMOV UR10, URZ ;  /* 0x0000003f000a7c82 */ /* 0x000fe20008000000 */
[----:B------:R-:W-:Y:S01]  /*0b60*/  UMOV UR12, UR36 ;  /* 0x00000024000c7c82 */ /* 0x000fe20008000000 */
[----:B------:R-:W-:Y:S01]  /*0b70*/  UMOV UR13, UR37 ;  /* 0x00000025000d7c82 */ /* 0x000fe20008000000 */
[----:B------:R-:W-:-:S02]  /*0b80*/  UIADD3 UR8, UR32, 0x4000, URZ ;  /* 0x0000400020087890 */ /* 0x000fc4000fffe03f */
[----:B------:R-:W-:Y:S02]  /*0b90*/  UIADD3 UR9, UR32, 0x14000, URZ ;  /* 0x0001400020097890 */ /* 0x000fe4000fffe03f */
[----:B------:R-:W-:Y:S01]  /*0ba0*/  UIADD3 UR32, UR32, 0x6000, URZ ;  /* 0x0000600020207890 */ /* 0x000fe2000fffe03f */
[----:B------:R-:W-:Y:S01]  /*0bb0*/  UMOV UR34, 0x40 ;  /* 0x0000004000227882 */ /* 0x000fe20000000000 */
[----:B------:R-:W-:-:S03]  /*0bc0*/  UMOV UR35, UR11 ;  /* 0x0000000b00237c82 */ /* 0x000fc60008000000 */
[----:B------:R-:W-:Y:S02]  /*0bd0*/  UMOV UR33, UR9 ;  /* 0x0000000900217c82 */ /* 0x000fe40008000000 */
[----:B------:R2:W-:Y:S01]  /*0be0*/  UTMALDG.4D [UR8], [UR4], desc[UR6] ;  /* 0x00000608040075b4 */ /* 0x0005e20008019000 */
[----:B-1----:R-:W-:Y:S01]  /*0bf0*/  LEA R4, R3, R2, 0x18 ;  /* 0x0000000203047211 */ /* 0x002fe200078ec0ff */
[----:B------:R2:W-:Y:S01]  /*0c00*/  UTMALDG.4D [UR32], [UR4], desc[UR6] ;  /* 0x00000620040075b4 */ /* 0x0005e20008019000 */
[----:B------:R-:W-:-:S03]  /*0c10*/  SHF.L.U32 R3, R8, 0x1f, RZ ;  /* 0x0000001f08037819 */ /* 0x000fc600000006ff */
[----:B------:R-:W-:-:S04]  /*0c20*/  IMAD R2, R5, 0x8, R4 ;  /* 0x0000000805027824 */ /* 0x000fc800078e0204 */
[----:B------:R-:W1:Y:S02]  /*0c30*/  SYNCS.PHASECHK.TRANS64.TRYWAIT P1, [R2+URZ+0x14020], R3 ;  /* 0x01402003020075a7 */ /* 0x000e64000802017f */
[----:B-12---:R-:W-:Y:S05]  /*0c40*/  @!P1 BRA `(.L_x_14) ;  /* 0x0000008400dc9947 */ /* 0x006fea0003800000 */
.L_x_78:
[----:B------:R-:W-:Y:S01]  /*0c50*/  MOV R8, 0x1 ;  /* 0x0000000100087802 */ /* 0x000fe20000000f00 */
[----:B------:R-:W-:Y:S06]  /*0c60*/  @P2 BRA `(.L_x_15) ;  /* 0x0000000000142947 */ /* 0x000fec0003800000 */
[----:B------:R-:W-:Y:S01]  /*0c70*/  ISETP.NE.AND P1, PT, R12, RZ, PT ;  /* 0x000000ff0c00720c */ /* 0x000fe20003f25270 */
[----:B-1----:R-:W-:-:S04]  /*0c80*/  IMAD.MOV.U32 R3, RZ, RZ, 0x4000 ;  /* 0x00004000ff037424 */ /* 0x002fc800078e00ff */
[----:B------:R2:W-:Y:S08]  /*0c90*/  SYNCS.ARRIVE.TRANS64 RZ, [R2+URZ+0x14000], R3 ;  /* 0x0140000302ff79a7 */ /* 0x0005f0000800003f */
[----:B------:R-:W-:Y:S05]  /*0ca0*/  @!P1 BRA `(.L_x_15) ;  /* 0x0000000000049947 */ /* 0x000fea0003800000 */
[----:B------:R-:W-:Y:S01]  /*0cb0*/  BPT.TRAP 0x1 ;  /* 0x000000040000795c */ /* 0x000fe20000300000 */
.L_x_15:
[C---:B------:R-:W-:Y:S01]  /*0cc0*/  LEA R4, R5.reuse, R4, 0xe ;  /* 0x0000000405047211 */ /* 0x040fe200078e70ff */
[----:B------:R-:W-:Y:S01]  /*0cd0*/  ULDC.64 UR4, c[0x0][0x198] ;  /* 0x0000660000047ab9 */ /* 0x000fe20000000a00 */
[----:B------:R-:W-:Y:S01]  /*0ce0*/  R2UR UR9, R2 ;  /* 0x00000000020972ca */ /* 0x000fe200000e0000 */
[----:B------:R-:W-:Y:S01]  /*0cf0*/  UIADD3 UR4, UP0, UR4, 0x2f0, URZ ;  /* 0x000002f004047890 */ /* 0x000fe2000ff1e03f */
[----:B------:R-:W-:Y:S01]  /*0d00*/  R2UR UR32, R4 ;  /* 0x00000000042072ca */ /* 0x000fe200000e0000 */
[----:B------:R-:W-:Y:S01]  /*0d10*/  UMOV UR11, URZ ;  /* 0x0000003f000b7c82 */ /* 0x000fe20008000000 */
[----:B------:R-:W-:Y:S01]  /*0d20*/  UMOV UR6, 0x0 ;  /* 0x0000000000067882 */ /* 0x000fe20000000000 */
[----:B------:R-:W-:Y:S01]  /*0d30*/  UIADD3.X UR5, URZ, UR5, URZ, UP0, !UPT ;  /* 0x000000053f057290 */ /* 0x000fe200087fe43f */
[----:B------:R-:W-:Y:S01]  /*0d40*/  VIADD R5, R5, 0x1 ;  /* 0x0000000105057836 */ /* 0x000fe20000000000 */
[----:B------:R-:W-:Y:S01]  /*0d50*/  UMOV UR7, 0x10000000 ;  /* 0x1000000000077882 */ /* 0x000fe20000000000 */
[----:B------:R-:W-:Y:S01]  /*0d60*/  UMOV UR10, URZ ;  /* 0x0000003f000a7c82 */ /* 0x000fe20008000000 */
[----:B------:R-:W-:Y:S01]  /*0d70*/  UMOV UR12, UR36 ;  /* 0x00000024000c7c82 */ /* 0x000fe20008000000 */
[----:B------:R-:W-:Y:S01]  /*0d80*/  UMOV UR13, UR37 ;  /* 0x00000025000d7c82 */ /* 0x000fe20008000000 */
[----:B------:R-:W-:Y:S01]  /*0d90*/  UMOV UR34, 0x40 ;  /* 0x0000004000227882 */ /* 0x000fe20000000000 */
[----:B------:R-:W-:Y:S01]  /*0da0*/  UMOV UR35, UR11 ;  /* 0x0000000b00237c82 */ /* 0x000fe20008000000 */
[----:B------:R-:W-:-:S02]  /*0db0*/  UIADD3 UR9, UR9, 0x14000, URZ ;  /* 0x0001400009097890 */ /* 0x000fc4000fffe03f */
[----:B------:R-:W-:Y:S02]  /*0dc0*/  UIADD3 UR8, UR32, 0x4000, URZ ;  /* 0x0000400020087890 */ /* 0x000fe4000fffe03f */
[----:B------:R-:W-:-:S03]  /*0dd0*/  UIADD3 UR32, UR32, 0x6000, URZ ;  /* 0x0000600020207890 */ /* 0x000fc6000fffe03f */
[----:B------:R-:W-:-:S04]  /*0de0*/  UMOV UR33, UR9 ;  /* 0x0000000900217c82 */ /* 0x000fc80008000000 */
[----:B------:R3:W-:Y:S02]  /*0df0*/  UTMALDG.4D [UR8], [UR4], desc[UR6] ;  /* 0x00000608040075b4 */ /* 0x0007e40008019000 */
[----:B------:R3:W-:Y:S02]  /*0e00*/  UTMALDG.4D [UR32], [UR4], desc[UR6] ;  /* 0x00000620040075b4 */ /* 0x0007e40008019000 */
[----:B---3--:R-:W-:Y:S01]  /*0e10*/  NOP ;  /* 0x0000000000007918 */ /* 0x008fe20000000000 */
.L_x_11:
[----:B------:R-:W-:Y:S02]  /*0e20*/  ISETP.GE.AND P1, PT, R13, 0x41, PT ;  /* 0x000000410d00780c */ /* 0x000fe40003f26270 */
[----:B------:R-:W-:-:S11]  /*0e30*/  MOV R4, 0x1 ;  /* 0x0000000100047802 */ /* 0x000fd60000000f00 */
[----:B------:R-:W-:Y:S05]  /*0e40*/  @!P1 BRA `(.L_x_16) ;  /* 0x00000004004c9947 */ /* 0x000fea0003800000 */
[----:B-12---:R-:W1:Y:S01]  /*0e50*/  S2R R3, SR_CgaCtaId ;  /* 0x0000000000037919 */ /* 0x006e620000008800 */
[----:B------:R-:W-:Y:S01]  /*0e60*/  MOV R2, 0x400 ;  /* 0x0000040000027802 */ /* 0x000fe20000000f00 */
[----:B------:R-:W-:Y:S01]  /*0e70*/  IMAD.MOV.U32 R4, RZ, RZ, 0x1 ;  /* 0x00000001ff047424 */ /* 0x000fe200078e00ff */
[----:B------:R-:W-:-:S04]  /*0e80*/  ISETP.NE.AND P2, PT, R0, RZ, PT ;  /* 0x000000ff0000720c */ /* 0x000fc80003f45270 */
[----:B------:R-:W-:Y:S02]  /*0e90*/  SHF.L.U32 R4, R4, 0x1f, RZ ;  /* 0x0000001f04047819 */ /* 0x000fe400000006ff */
[----:B-1----:R-:W-:-:S04]  /*0ea0*/  LEA R2, R3, R2, 0x18 ;  /* 0x0000000203027211 */ /* 0x002fc800078ec0ff */
[----:B------:R-:W-:-:S04]  /*0eb0*/  LEA R3, R5, R2, 0x3 ;  /* 0x0000000205037211 */ /* 0x000fc800078e18ff */
[----:B------:R-:W1:Y:S02]  /*0ec0*/  SYNCS.PHASECHK.TRANS64.TRYWAIT P1, [R3+URZ+0x14020], R4 ;  /* 0x01402004030075a7 */ /* 0x000e64000802017f */
[----:B-1----:R-:W-:Y:S05]  /*0ed0*/  @!P1 BRA `(.L_x_17) ;  /* 0x00000084004c9947 */ /* 0x002fea0003800000 */
.L_x_79:
[----:B------:R-:W-:Y:S05]  /*0ee0*/  @P2 BRA `(.L_x_18) ;  /* 0x0000000000142947 */ /* 0x000fea0003800000 */
[----:B------:R-:W-:Y:S01]  /*0ef0*/  ISETP.NE.AND P1, PT, R12, RZ, PT ;  /* 0x000000ff0c00720c */ /* 0x000fe20003f25270 */
[----:B-1----:R-:W-:-:S04]  /*0f00*/  IMAD.MOV.U32 R4, RZ, RZ, 0x4000 ;  /* 0x00004000ff047424 */ /* 0x002fc800078e00ff */
[----:B------:R2:W-:Y:S08]  /*0f10*/  SYNCS.ARRIVE.TRANS64 RZ, [R3+URZ+0x14000], R4 ;  /* 0x0140000403ff79a7 */ /* 0x0005f0000800003f */
[----:B------:R-:W-:Y:S05]  /*0f20*/  @!P1 BRA `(.L_x_18) ;  /* 0x0000000000049947 */ /* 0x000fea0003800000 */
[----:B------:R-:W-:Y:S01]  /*0f30*/  BPT.TRAP 0x1 ;  /* 0x000000040000795c */ /* 0x000fe20000300000 */
.L_x_18:
[----:B------:R-:W3:Y:S01]  /*0f40*/  S2R R11, SR_CgaCtaId ;  /* 0x00000000000b7919 */ /* 0x000ee20000008800 */
[C---:B------:R-:W-:Y:S01]  /*0f50*/  LEA R2, R5.reuse, R2, 0xe ;  /* 0x0000000205027211 */ /* 0x040fe200078e70ff */
[----:B------:R-:W-:Y:S01]  /*0f60*/  ULDC.64 UR4, c[0x0][0x198] ;  /* 0x0000660000047ab9 */ /* 0x000fe20000000a00 */
[----:B------:R-:W-:Y:S01]  /*0f70*/  R2UR UR11, R8 ;  /* 0x00000000080b72ca */ /* 0x000fe200000e0000 */
[----:B------:R-:W-:Y:S01]  /*0f80*/  VIADD R5, R5, 0x1 ;  /* 0x0000000105057836 */ /* 0x000fe20000000000 */
[----:B------:R-:W-:Y:S01]  /*0f90*/  R2UR UR9, R3 ;  /* 0x00000000030972ca */ /* 0x000fe200000e0000 */
[----:B------:R-:W-:Y:S01]  /*0fa0*/  UIADD3 UR4, UP0, UR4, 0x1f0, URZ ;  /* 0x000001f004047890 */ /* 0x000fe2000ff1e03f */
[----:B------:R-:W-:Y:S01]  /*0fb0*/  R2UR UR32, R2 ;  /* 0x00000000022072ca */ /* 0x000fe200000e0000 */
[----:B------:R-:W-:Y:S01]  /*0fc0*/  UMOV UR6, 0x0 ;  /* 0x0000000000067882 */ /* 0x000fe20000000000 */
[----:B------:R-:W-:Y:S01]  /*0fd0*/  MOV R2, 0x400 ;  /* 0x0000040000027802 */ /* 0x000fe20000000f00 */
[----:B------:R-:W-:Y:S01]  /*0fe0*/  UIADD3.X UR5, URZ, UR5, URZ, UP0, !UPT ;  /* 0x000000053f057290 */ /* 0x000fe200087fe43f */
[C---:B------:R-:W-:Y:S01]  /*0ff0*/  ISETP.NE.AND P2, PT, R5.reuse, 0x4, PT ;  /* 0x000000040500780c */ /* 0x040fe20003f45270 */
[----:B------:R-:W-:Y:S01]  /*1000*/  UMOV UR7, 0x10000000 ;  /* 0x1000000000077882 */ /* 0x000fe20000000000 */
[C---:B------:R-:W-:Y:S01]  /*1010*/  ISETP.NE.AND P1, PT, R5.reuse, 0x4, PT ;  /* 0x000000040500780c */ /* 0x040fe20003f25270 */
[----:B------:R-:W-:Y:S01]  /*1020*/  UMOV UR10, URZ ;  /* 0x0000003f000a7c82 */ /* 0x000fe20008000000 */
[----:B------:R-:W-:Y:S01]  /*1030*/  SEL R5, R5, RZ, P2 ;  /* 0x000000ff05057207 */ /* 0x000fe20001000000 */
[----:B------:R-:W-:Y:S01]  /*1040*/  USHF.L.U32 UR11, UR11, 0x6, URZ ;  /* 0x000000060b0b7899 */ /* 0x000fe2000800063f */
[----:B-12---:R-:W-:Y:S01]  /*1050*/  SEL R4, RZ, 0x1, !P1 ;  /* 0x00000001ff047807 */ /* 0x006fe20004800000 */
[----:B------:R-:W-:Y:S01]  /*1060*/  UIADD3 UR9, UR9, 0x14000, URZ ;  /* 0x0001400009097890 */ /* 0x000fe2000fffe03f */
[----:B------:R-:W-:Y:S01]  /*1070*/  ISETP.NE.AND P2, PT, R0, RZ, PT ;  /* 0x000000ff0000720c */ /* 0x000fe20003f45270 */
[----:B------:R-:W-:-:S02]  /*1080*/  UIADD3 UR8, UR32, 0x4000, URZ ;  /* 0x0000400020087890 */ /* 0x000fc4000fffe03f */
[----:B------:R-:W-:Y:S01]  /*1090*/  UIADD3 UR32, UR32, 0x6000, URZ ;  /* 0x0000600020207890 */ /* 0x000fe2000fffe03f */
[----:B------:R-:W-:Y:S01]  /*10a0*/  UMOV UR12, UR36 ;  /* 0x00000024000c7c82 */ /* 0x000fe20008000000 */
[----:B------:R-:W-:Y:S01]  /*10b0*/  UMOV UR13, UR37 ;  /* 0x00000025000d7c82 */ /* 0x000fe20008000000 */
[----:B------:R-:W-:Y:S01]  /*10c0*/  UMOV UR34, 0x40 ;  /* 0x0000004000227882 */ /* 0x000fe20000000000 */
[----:B------:R-:W-:Y:S01]  /*10d0*/  UMOV UR33, UR9 ;  /* 0x0000000900217c82 */ /* 0x000fe20008000000 */
[----:B------:R-:W-:Y:S02]  /*10e0*/  UMOV UR35, UR11 ;  /* 0x0000000b00237c82 */ /* 0x000fe40008000000 */
[----:B------:R1:W-:Y:S01]  /*10f0*/  UTMALDG.4D [UR8], [UR4], desc[UR6] ;  /* 0x00000608040075b4 */ /* 0x0003e20008019000 */
[----:B---3--:R-:W-:Y:S02]  /*1100*/  LEA R10, R11, R2, 0x18 ;  /* 0x000000020b0a7211 */ /* 0x008fe400078ec0ff */
[----:B------:R-:W-:-:S02]  /*1110*/  SHF.L.U32 R2, R4, 0x1f, RZ ;  /* 0x0000001f04027819 */ /* 0x000fc400000006ff */
[----:B------:R-:W-:Y:S01]  /*1120*/  LEA R3, R5, R10, 0x3 ;  /* 0x0000000a05037211 */ /* 0x000fe200078e18ff */
[----:B------:R1:W-:Y:S03]  /*1130*/  UTMALDG.4D [UR32], [UR4], desc[UR6] ;  /* 0x00000620040075b4 */ /* 0x0003e60008019000 */
[----:B------:R-:W2:Y:S02]  /*1140*/  SYNCS.PHASECHK.TRANS64.TRYWAIT P1, [R3+URZ+0x14020], R2 ;  /* 0x01402002030075a7 */ /* 0x000ea4000802017f */
[----:B-12---:R-:W-:Y:S05]  /*1150*/  @!P1 BRA `(.L_x_19) ;  /* 0x0000008000c09947 */ /* 0x006fea0003800000 */
.L_x_80:
[----:B------:R-:W-:Y:S05]  /*1160*/  @P2 BRA `(.L_x_20) ;  /* 0x0000000000142947 */ /* 0x000fea0003800000 */
[----:B------:R-:W-:Y:S01]  /*1170*/  ISETP.NE.AND P1, PT, R12, RZ, PT ;  /* 0x000000ff0c00720c */ /* 0x000fe20003f25270 */
[----:B-1----:R-:W-:-:S04]  /*1180*/  IMAD.MOV.U32 R2, RZ, RZ, 0x4000 ;  /* 0x00004000ff027424 */ /* 0x002fc800078e00ff */
[----:B------:R2:W-:Y:S08]  /*1190*/  SYNCS.ARRIVE.TRANS64 RZ, [R3+URZ+0x14000], R2 ;  /* 0x0140000203ff79a7 */ /* 0x0005f0000800003f */
[----:B------:R-:W-:Y:S05]  /*11a0*/  @!P1 BRA `(.L_x_20) ;  /* 0x0000000000049947 */ /* 0x000fea0003800000 */
[----:B------:R-:W-:Y:S01]  /*11b0*/  BPT.TRAP 0x1 ;  /* 0x000000040000795c */ /* 0x000fe20000300000 */
.L_x_20:
[----:B------:R-:W-:Y:S01]  /*11c0*/  LEA R10, R5, R10, 0xe ;  /* 0x0000000a050a7211 */ /* 0x000fe200078e70ff */
[----:B------:R-:W-:Y:S01]  /*11d0*/  ULDC.64 UR4, c[0x0][0x198] ;  /* 0x0000660000047ab9 */ /* 0x000fe20000000a00 */
[----:B------:R-:W-:Y:S01]  /*11e0*/  R2UR UR11, R8 ;  /* 0x00000000080b72ca */ /* 0x000fe200000e0000 */
[----:B------:R-:W-:Y:S01]  /*11f0*/  UIADD3 UR4, UP0, UR4, 0x2f0, URZ ;  /* 0x000002f004047890 */ /* 0x000fe2000ff1e03f */
[----:B------:R-:W-:Y:S01]  /*1200*/  R2UR UR9, R3 ;  /* 0x00000000030972ca */ /* 0x000fe200000e0000 */
[----:B------:R-:W-:Y:S01]  /*1210*/  UMOV UR6, 0x0 ;  /* 0x0000000000067882 */ /* 0x000fe20000000000 */
[----:B------:R-:W-:Y:S01]  /*1220*/  R2UR UR32, R10 ;  /* 0x000000000a2072ca */ /* 0x000fe200000e0000 */
[----:B------:R-:W-:Y:S01]  /*1230*/  UIADD3.X UR5, URZ, UR5, URZ, UP0, !UPT ;  /* 0x000000053f057290 */ /* 0x000fe200087fe43f */
[----:B------:R-:W-:Y:S01]  /*1240*/  VIADD R5, R5, 0x1 ;  /* 0x0000000105057836 */ /* 0x000fe20000000000 */
[----:B------:R-:W-:Y:S01]  /*1250*/  UMOV UR7, 0x10000000 ;  /* 0x1000000000077882 */ /* 0x000fe20000000000 */
[----:B------:R-:W-:Y:S01]  /*1260*/  UMOV UR10, URZ ;  /* 0x0000003f000a7c82 */ /* 0x000fe20008000000 */
[----:B------:R-:W-:Y:S01]  /*1270*/  UMOV UR12, UR36 ;  /* 0x00000024000c7c82 */ /* 0x000fe20008000000 */
[----:B------:R-:W-:Y:S01]  /*1280*/  UMOV UR13, UR37 ;  /* 0x00000025000d7c82 */ /* 0x000fe20008000000 */
[----:B------:R-:W-:Y:S01]  /*1290*/  UMOV UR34, 0x40 ;  /* 0x0000004000227882 */ /* 0x000fe20000000000 */
[C---:B------:R-:W-:Y:S01]  /*12a0*/  ISETP.NE.AND P1, PT, R5.reuse, 0x4, PT ;  /* 0x000000040500780c */ /* 0x040fe20003f25270 */
[----:B------:R-:W-:Y:S01]  /*12b0*/  USHF.L.U32 UR11, UR11, 0x6, URZ ;  /* 0x000000060b0b7899 */ /* 0x000fe2000800063f */
[----:B------:R-:W-:Y:S01]  /*12c0*/  IADD3 R8, R8, 0x1, RZ ;  /* 0x0000000108087810 */ /* 0x000fe20007ffe0ff */
[----:B------:R-:W-:Y:S01]  /*12d0*/  UIADD3 UR9, UR9, 0x14000, URZ ;  /* 0x0001400009097890 */ /* 0x000fe2000fffe03f */
[----:B-12---:R-:W-:Y:S01]  /*12e0*/  SEL R3, RZ, 0x1, P1 ;  /* 0x00000001ff037807 */ /* 0x006fe20000800000 */
[----:B------:R-:W-:Y:S01]  /*12f0*/  UIADD3 UR8, UR32, 0x4000, URZ ;  /* 0x0000400020087890 */ /* 0x000fe2000fffe03f */
[----:B------:R-:W-:Y:S01]  /*1300*/  SEL R5, R5, RZ, P1 ;  /* 0x000000ff05057207 */ /* 0x000fe20000800000 */
[----:B------:R-:W-:Y:S01]  /*1310*/  UIADD3 UR32, UR32, 0x6000, URZ ;  /* 0x0000600020207890 */ /* 0x000fe2000fffe03f */
[----:B------:R-:W-:Y:S01]  /*1320*/  LOP3.LUT R4, R4, R3, RZ, 0x3c, !PT ;  /* 0x0000000304047212 */ /* 0x000fe200078e3cff */
[----:B------:R-:W-:Y:S01]  /*1330*/  UMOV UR35, UR11 ;  /* 0x0000000b00237c82 */ /* 0x000fe20008000000 */
[----:B------:R-:W-:-:S04]  /*1340*/  UMOV UR33, UR9 ;  /* 0x0000000900217c82 */ /* 0x000fc80008000000 */
[----:B------:R3:W-:Y:S02]  /*1350*/  UTMALDG.4D [UR8], [UR4], desc[UR6] ;  /* 0x00000608040075b4 */ /* 0x0007e40008019000 */
[----:B------:R3:W-:Y:S02]  /*1360*/  UTMALDG.4D [UR32], [UR4], desc[UR6] ;  /* 0x00000620040075b4 */ /* 0x0007e40008019000 */
[----:B---3--:R-:W-:Y:S01]  /*1370*/  NOP ;  /* 0x0000000000007918 */ /* 0x008fe20000000000 */
.L_x_16:
[----:B------:R-:W-:-:S07]  /*1380*/  VIADD R7, R7, 0xfffffffc ;  /* 0xfffffffc07077836 */ /* 0x000fce0000000000 */
.L_x_10:
[----:B------:R-:W-:Y:S05]  /*1390*/  BSYNC B0 ;  /* 0x0000000000007941 */ /* 0x000fea0003800000 */
.L_x_9:
[----:B-12---:R-:W1:Y:S01]  /*13a0*/  S2R R3, SR_CgaCtaId ;  /* 0x0000000000037919 */ /* 0x006e620000008800 */
[----:B------:R-:W-:Y:S02]  /*13b0*/  MOV R2, 0x400 ;  /* 0x0000040000027802 */ /* 0x000fe40000000f00 */
[----:B------:R-:W-:Y:S02]  /*13c0*/  SHF.L.U32 R57, RZ, 0x1f, RZ ;  /* 0x0000001fff397819 */ /* 0x000fe400000006ff */
[----:B-1----:R-:W-:-:S04]  /*13d0*/  LEA R2, R3, R2, 0x18 ;  /* 0x0000000203027211 */ /* 0x002fc800078ec0ff */
[----:B------:R-:W1:Y:S02]  /*13e0*/  SYNCS.PHASECHK.TRANS64.TRYWAIT P1, [R2+URZ+0x14040], R57 ;  /* 0x01404039020075a7 */ /* 0x000e64000802017f */
[----:B-1----:R-:W-:Y:S05]  /*13f0*/  @!P1 BRA `(.L_x_21) ;  /* 0x00000080002c9947 */ /* 0x002fea0003800000 */
.L_x_81:
[----:B------:R-:W2:Y:S01]  /*1400*/  SYNCS.PHASECHK.TRANS64.TRYWAIT P1, [R2+URZ+0x14000], R57 ;  /* 0x01400039020075a7 */ /* 0x000ea2000802017f */
[----:B------:R-:W-:-:S04]  /*1410*/  SHF.R.S32.HI R3, RZ, 0x1f, R0 ;  /* 0x0000001fff037819 */ /* 0x000fc80000011400 */
[----:B------:R-:W-:-:S04]  /*1420*/  LEA.HI R3, R3, R0, RZ, 0x2 ;  /* 0x0000000003037211 */ /* 0x000fc800078f10ff */
[----:B------:R-:W-:-:S04]  /*1430*/  LOP3.LUT R3, R3, 0x7ffffffc, RZ, 0xc0, !PT ;  /* 0x7ffffffc03037812 */ /* 0x000fc800078ec0ff */
[----:B------:R-:W-:Y:S01]  /*1440*/  IADD3 R10, -R3, R0, RZ ;  /* 0x00000000030a7210 */ /* 0x000fe20007ffe1ff */
[----:B------:R-:W-:-:S03]  /*1450*/  IMAD.MOV.U32 R3, RZ, RZ, RZ ;  /* 0x000000ffff037224 */ /* 0x000fc600078e00ff */
[----:B------:R-:W-:Y:S01]  /*1460*/  SHF.L.U32 R10, R10, 0x1, RZ ;  /* 0x000000010a0a7819 */ /* 0x000fe200000006ff */
[----:B--2---:R-:W-:Y:S06]  /*1470*/  @!P1 BRA `(.L_x_22) ;  /* 0x0000008000209947 */ /* 0x004fec0003800000 */
.L_x_82:
[----:B------:R-:W-:Y:S05]  /*1480*/  WARPSYNC.ALL ;  /* 0x0000000000007948 */ /* 0x000fea0003800000 */
[C---:B------:R-:W-:Y:S01]  /*1490*/  R2UR UR23, R2.reuse ;  /* 0x00000000021772ca */ /* 0x040fe200000e0000 */
[----:B------:R-:W-:Y:S01]  /*14a0*/  WARPGROUP.ARRIVE ;  /* 0x00000000000079c5 */ /* 0x000fe20000000000 */
[----:B------:R-:W-:Y:S01]  /*14b0*/  R2UR UR4, R2 ;  /* 0x00000000020472ca */ /* 0x000fe200000e0000 */
[----:B------:R-:W-:Y:S01]  /*14c0*/  UMOV UR57, 0x40000040 ;  /* 0x4000004000397882 */ /* 0x000fe20000000000 */
[----:B------:R-:W-:Y:S01]  /*14d0*/  UMOV UR7, 0x40000040 ;  /* 0x4000004000077882 */ /* 0x000fe20000000000 */
[----:B------:R-:W-:Y:S01]  /*14e0*/  UMOV UR5, UR57 ;  /* 0x0000003900057c82 */ /* 0x000fe20008000000 */
[----:B------:R-:W-:Y:S01]  /*14f0*/  UMOV UR53, 0x40000040 ;  /* 0x4000004000357882 */ /* 0x000fe20000000000 */
[----:B------:R-:W-:Y:S01]  /*1500*/  UMOV UR55, 0x40000040 ;  /* 0x4000004000377882 */ /* 0x000fe20000000000 */
[----:B------:R-:W-:Y:S01]  /*1510*/  UMOV UR49, 0x40000040 ;  /* 0x4000004000317882 */ /* 0x000fe20000000000 */
[----:B------:R-:W-:Y:S01]  /*1520*/  UMOV UR51, 0x40000040 ;  /* 0x4000004000337882 */ /* 0x000fe20000000000 */
[----:B------:R-:W-:Y:S01]  /*1530*/  UMOV UR45, 0x40000040 ;  /* 0x40000040002d7882 */ /* 0x000fe20000000000 */
[----:B------:R-:W-:Y:S01]  /*1540*/  UMOV UR47, 0x40000040 ;  /* 0x40000040002f7882 */ /* 0x000fe20000000000 */
[----:B------:R-:W-:Y:S01]  /*1550*/  UMOV UR41, 0x40000040 ;  /* 0x4000004000297882 */ /* 0x000fe20000000000 */
[----:B------:R-:W-:Y:S01]  /*1560*/  UIADD3 UR23, UR23, 0x4000, URZ ;  /* 0x0000400017177890 */ /* 0x000fe2000fffe03f */
[C---:B------:R-:W-:Y:S01]  /*1570*/  IADD3 R14, R10.reuse, 0x8, RZ ;  /* 0x000000080a0e7810 */ /* 0x040fe20007ffe0ff */
[----:B------:R-:W-:Y:S01]  /*1580*/  USHF.R.U32.HI UR4, URZ, 0x4, UR4 ;  /* 0x000000043f047899 */ /* 0x000fe20008011604 */
[----:B------:R-:W-:Y:S01]  /*1590*/  VIADD R12, R10, 0x1 ;  /* 0x000000010a0c7836 */ /* 0x000fe20000000000 */
[----:B------:R-:W-:Y:S01]  /*15a0*/  USHF.R.U32.HI UR23, URZ, 0x4, UR23 ;  /* 0x000000043f177899 */ /* 0x000fe20008011617 */
[-C--:B------:R-:W-:Y:S01]  /*15b0*/  ISETP.GE.AND P4, PT, R14, R13.reuse, PT ;  /* 0x0000000d0e00720c */ /* 0x080fe20003f86270 */
[----:B------:R-:W-:Y:S01]  /*15c0*/  ULOP3.LUT UR4, UR4, 0x3fff, URZ, 0xc0, !UPT ;  /* 0x00003fff04047892 */ /* 0x000fe2000f8ec03f */
[----:B------:R-:W-:Y:S01]  /*15d0*/  VIADD R14, R10, 0x11 ;  /* 0x000000110a0e7836 */ /* 0x000fe20000000000 */
[----:B------:R-:W-:Y:S01]  /*15e0*/  ULOP3.LUT UR23, UR23, 0x3fff, URZ, 0xc0, !UPT ;  /* 0x00003fff17177892 */ /* 0x000fe2000f8ec03f */
[-C--:B------:R-:W-:Y:S01]  /*15f0*/  ISETP.GE.AND P3, PT, R12, R13.reuse, PT ;  /* 0x0000000d0c00720c */ /* 0x080fe20003f66270 */
[----:B------:R-:W-:Y:S01]  /*1600*/  ULOP3.LUT UR56, UR4, 0x10000, URZ, 0xfc, !UPT ;  /* 0x0001000004387892 */ /* 0x000fe2000f8efc3f */
[----:B------:R-:W-:Y:S01]  /*1610*/  VIADD R12, R10, 0x9 ;  /* 0x000000090a0c7836 */ /* 0x000fe20000000000 */
[----:B------:R-:W-:Y:S01]  /*1620*/  ULOP3.LUT UR38, UR23, 0x10000, URZ, 0xfc, !UPT ;  /* 0x0001000017267892 */ /* 0x000fe2000f8efc3f */
[-C--:B------:R-:W-:Y:S01]  /*1630*/  ISETP.GE.AND P1, PT, R14, R13.reuse, PT ;  /* 0x0000000d0e00720c */ /* 0x080fe20003f26270 */
[----:B------:R-:W-:Y:S01]  /*1640*/  UIADD3 UR52, UR56, 0x2, URZ ;  /* 0x0000000238347890 */ /* 0x000fe2000fffe03f */
[----:B------:R-:W-:Y:S01]  /*1650*/  VIADD R14, R10, 0x19 ;  /* 0x000000190a0e7836 */ /* 0x000fe20000000000 */
[----:B------:R-:W-:Y:S01]  /*1660*/  UIADD3 UR54, UR38, 0x2, URZ ;  /* 0x0000000226367890 */ /* 0x000fe2000fffe03f */
[-C--:B------:R-:W-:Y:S01]  /*1670*/  ISETP.GE.AND P5, PT, R12, R13.reuse, PT ;  /* 0x0000000d0c00720c */ /* 0x080fe20003fa6270 */
[----:B------:R-:W-:Y:S01]  /*1680*/  UMOV UR4, UR56 ;  /* 0x0000003800047c82 */ /* 0x000fe20008000000 */
[----:B------:R-:W-:Y:S01]  /*1690*/  UMOV UR6, UR38 ;  /* 0x0000002600067c82 */ /* 0x000fe20008000000 */
[----:B------:R-:W-:Y:S01]  /*16a0*/  UIADD3 UR48, UR56, 0x4, URZ ;  /* 0x0000000438307890 */ /* 0x000fe2000fffe03f */
[----:B------:R-:W-:Y:S01]  /*16b0*/  HGMMA.64x64x16.F32.BF16 R24, gdesc[UR4], RZ, !UPT, gsb0 ;  /* 0x00e00000041879f0 */ /* 0x000fe2000c0018ff */
[----:B------:R-:W-:Y:S01]  /*16c0*/  UIADD3 UR50, UR38, 0x4, URZ ;  /* 0x0000000426327890 */ /* 0x000fe2000fffe03f */
[C---:B------:R-:W-:Y:S01]  /*16d0*/  ISETP.GE.AND P2, PT, R10.reuse, R13, PT ;  /* 0x0000000d0a00720c */ /* 0x040fe20003f46270 */
[----:B------:R-:W-:Y:S01]  /*16e0*/  UIADD3 UR44, UR56, 0x6, URZ ;  /* 0x00000006382c7890 */ /* 0x000fe2000fffe03f */
[C---:B------:R-:W-:Y:S01]  /*16f0*/  IADD3 R12, R10.reuse, 0x18, RZ ;  /* 0x000000180a0c7810 */ /* 0x040fe20007ffe0ff */
[----:B------:R-:W-:Y:S01]  /*1700*/  UIADD3 UR46, UR38, 0x6, URZ ;  /* 0x00000006262e7890 */ /* 0x000fe2000fffe03f */
[----:B------:R-:W-:Y:S01]  /*1710*/  IADD3 R18, R10, 0x10, RZ ;  /* 0x000000100a127810 */ /* 0x000fe20007ffe0ff */
[----:B------:R-:W-:-:S02]  /*1720*/  UIADD3 UR40, UR56, 0x200, URZ ;  /* 0x0000020038287890 */ /* 0x000fc4000fffe03f */
[----:B------:R-:W-:Y:S01]  /*1730*/  UIADD3 UR42, UR38, 0x200, URZ ;  /* 0x00000200262a7890 */ /* 0x000fe2000fffe03f */
[----:B------:R-:W-:Y:S01]  /*1740*/  ISETP.GE.AND P6, PT, R18, R13, PT ;  /* 0x0000000d1200720c */ /* 0x000fe20003fc6270 */
[----:B------:R-:W-:Y:S01]  /*1750*/  UMOV UR43, 0x40000040 ;  /* 0x40000040002b7882 */ /* 0x000fe20000000000 */
[----:B------:R-:W-:Y:S02]  /*1760*/  UIADD3 UR28, UR56, 0x202, URZ ;  /* 0x00000202381c7890 */ /* 0x000fe4000fffe03f */
[----:B------:R-:W-:Y:S01]  /*1770*/  UIADD3 UR30, UR38, 0x202, URZ ;  /* 0x00000202261e7890 */ /* 0x000fe2000fffe03f */
[----:B------:R-:W-:Y:S01]  /*1780*/  UMOV UR29, 0x40000040 ;  /* 0x40000040001d7882 */ /* 0x000fe20000000000 */
[----:B------:R-:W-:Y:S01]  /*1790*/  UMOV UR31, 0x40000040 ;  /* 0x40000040001f7882 */ /* 0x000fe20000000000 */
[----:B------:R-:W-:Y:S02]  /*17a0*/  UIADD3 UR24, UR56, 0x204, URZ ;  /* 0x0000020438187890 */ /* 0x000fe4000fffe03f */
[----:B------:R-:W-:Y:S01]  /*17b0*/  UIADD3 UR26, UR38, 0x204, URZ ;  /* 0x00000204261a7890 */ /* 0x000fe2000fffe03f */
[----:B------:R-:W-:Y:S01]  /*17c0*/  UMOV UR25, 0x40000040 ;  /* 0x4000004000197882 */ /* 0x000fe20000000000 */
[----:B------:R-:W-:Y:S01]  /*17d0*/  UMOV UR27, 0x40000040 ;  /* 0x40000040001b7882 */ /* 0x000fe20000000000 */
[----:B------:R-:W-:-:S02]  /*17e0*/  UIADD3 UR4, UR56, 0x206, URZ ;  /* 0x0000020638047890 */ /* 0x000fc4000fffe03f */
[----:B------:R-:W-:Y:S01]  /*17f0*/  UIADD3 UR6, UR38, 0x206, URZ ;  /* 0x0000020626067890 */ /* 0x000fe2000fffe03f */
[----:B------:R-:W-:Y:S01]  /*1800*/  UMOV UR5, 0x40000040 ;  /* 0x4000004000057882 */ /* 0x000fe20000000000 */
[----:B------:R-:W-:Y:S01]  /*1810*/  UMOV UR7, 0x40000040 ;  /* 0x4000004000077882 */ /* 0x000fe20000000000 */
[----:B------:R-:W-:Y:S01]  /*1820*/  ULDC UR18, c[0x0][0x604] ;  /* 0x0001810000127ab9 */ /* 0x000fe20000000800 */
        /* <DEDUP_REMOVED lines=14> */
[----:B------:R-:W-:-:S02]  /*1910*/  WARPGROUP.DEPBAR.LE gsb0, 0x0 ;  /* 0x00008000000079c5 */ /* 0x000fc40000010000 */
[----:B------:R-:W-:-:S06]  /*1920*/  WARPGROUP.ARRIVE ;  /* 0x00000000000079c5 */ /* 0x000fcc0000000000 */
[----:B------:R-:W-:Y:S03]  /*1930*/  HGMMA.64x64x16.F32.BF16 R24, gdesc[UR52], R24, gsb0 ;  /* 0x00e00000341879f0 */ /* 0x000fe60008001818 */
[----:B------:R-:W-:Y:S02]  /*1940*/  WARPGROUP.DEPBAR.LE gsb0, 0x0 ;  /* 0x00008000000079c5 */ /* 0x000fe40000010000 */
        /* <DEDUP_REMOVED lines=13> */
[----:B------:R-:W-:Y:S01]  /*1a20*/  HGMMA.64x64x16.F32.BF16 R24, gdesc[UR24], R24, gsb0 ;  /* 0x00e00000181879f0 */ /* 0x000fe20008001818 */
[----:B------:R-:W-:Y:S02]  /*1a30*/  ULDC UR26, c[0x0][0x604] ;  /* 0x00018100001a7ab9 */ /* 0x000fe40000000800 */
[----:B------:R-:W-:Y:S02]  /*1a40*/  WARPGROUP.DEPBAR.LE gsb0, 0x0 ;  /* 0x00008000000079c5 */ /* 0x000fe40000010000 */
[----:B------:R-:W-:-:S06]  /*1a50*/  WARPGROUP.ARRIVE ;  /* 0x00000000000079c5 */ /* 0x000fcc0000000000 */
[----:B------:R-:W-:Y:S01]  /*1a60*/  HGMMA.64x64x16.F32.BF16 R24, gdesc[UR4], R24, gsb0 ;  /* 0x00e00000041879f0 */ /* 0x000fe20008001818 */
[----:B------:R-:W-:Y:S01]  /*1a70*/  ULDC UR6, c[0x0][0x604] ;  /* 0x0001810000067ab9 */ /* 0x000fe20000000800 */
[----:B------:R-:W-:Y:S01]  /*1a80*/  ULDC UR7, c[0x0][0x604] ;  /* 0x0001810000077ab9 */ /* 0x000fe20000000800 */
[----:B------:R-:W-:Y:S02]  /*1a90*/  WARPGROUP.DEPBAR.LE gsb0, 0x0 ;  /* 0x00008000000079c5 */ /* 0x000fe40000010000 */
[----:B------:R-:W-:Y:S02]  /*1aa0*/  FSEL R25, R25, -INF , !P3 ;  /* 0xff80000019197808 */ /* 0x000fe40005800000 */
[----:B------:R-:W-:Y:S02]  /*1ab0*/  FSEL R27, R27, -INF , !P3 ;  /* 0xff8000001b1b7808 */ /* 0x000fe40005800000 */
[----:B------:R-:W-:Y:S01]  /*1ac0*/  ISETP.GE.AND P3, PT, R14, R13, PT ;  /* 0x0000000d0e00720c */ /* 0x000fe20003f66270 */
[----:B------:R-:W-:Y:S01]  /*1ad0*/  VIADD R14, R10, 0x21 ;  /* 0x000000210a0e7836 */ /* 0x000fe20000000000 */
[----:B------:R-:W-:-:S02]  /*1ae0*/  FSEL R24, R24, -INF , !P2 ;  /* 0xff80000018187808 */ /* 0x000fc40005000000 */
[----:B------:R-:W-:Y:S02]  /*1af0*/  FSEL R26, R26, -INF , !P2 ;  /* 0xff8000001a1a7808 */ /* 0x000fe40005000000 */
[-C--:B------:R-:W-:Y:S02]  /*1b00*/  ISETP.GE.AND P2, PT, R12, R13.reuse, PT ;  /* 0x0000000d0c00720c */ /* 0x080fe40003f46270 */
[----:B------:R-:W-:Y:S02]  /*1b10*/  IADD3 R12, R10, 0x20, RZ ;  /* 0x000000200a0c7810 */ /* 0x000fe40007ffe0ff */
[----:B------:R-:W-:Y:S02]  /*1b20*/  FSEL R29, R29, -INF , !P5 ;  /* 0xff8000001d1d7808 */ /* 0x000fe40006800000 */
[----:B------:R-:W-:Y:S02]  /*1b30*/  FSEL R31, R31, -INF , !P5 ;  /* 0xff8000001f1f7808 */ /* 0x000fe40006800000 */
[----:B------:R-:W-:Y:S01]  /*1b40*/  ISETP.GE.AND P5, PT, R14, R13, PT ;  /* 0x0000000d0e00720c */ /* 0x000fe20003fa6270 */
[----:B------:R-:W-:Y:S01]  /*1b50*/  VIADD R14, R10, 0x29 ;  /* 0x000000290a0e7836 */ /* 0x000fe20000000000 */
[----:B------:R-:W-:-:S02]  /*1b60*/  FSEL R28, R28, -INF , !P4 ;  /* 0xff8000001c1c7808 */ /* 0x000fc40006000000 */
[----:B------:R-:W-:Y:S02]  /*1b70*/  FSEL R30, R30, -INF , !P4 ;  /* 0xff8000001e1e7808 */ /* 0x000fe40006000000 */
[----:B------:R-:W-:Y:S02]  /*1b80*/  ISETP.GE.AND P4, PT, R12, R13, PT ;  /* 0x0000000d0c00720c */ /* 0x000fe40003f86270 */
[----:B------:R-:W-:Y:S02]  /*1b90*/  FMNMX R11, R24, R25, !PT ;  /* 0x00000019180b7209 */ /* 0x000fe40007800000 */
[----:B------:R-:W-:Y:S02]  /*1ba0*/  IADD3 R12, R10, 0x28, RZ ;  /* 0x000000280a0c7810 */ /* 0x000fe40007ffe0ff */
[----:B------:R-:W-:Y:S02]  /*1bb0*/  FMNMX R15, R26, R27, !PT ;  /* 0x0000001b1a0f7209 */ /* 0x000fe40007800000 */
[----:B------:R-:W-:-:S02]  /*1bc0*/  FSEL R33, R33, -INF , !P1 ;  /* 0xff80000021217808 */ /* 0x000fc40004800000 */
[----:B------:R-:W-:Y:S02]  /*1bd0*/  FSEL R35, R35, -INF , !P1 ;  /* 0xff80000023237808 */ /* 0x000fe40004800000 */
[----:B------:R-:W-:Y:S02]  /*1be0*/  ISETP.GE.AND P1, PT, R14, R13, PT ;  /* 0x0000000d0e00720c */ /* 0x000fe40003f26270 */
[----:B------:R-:W-:Y:S02]  /*1bf0*/  FSEL R32, R32, -INF , !P6 ;  /* 0xff80000020207808 */ /* 0x000fe40007000000 */
[----:B------:R-:W-:Y:S02]  /*1c00*/  FSEL R34, R34, -INF , !P6 ;  /* 0xff80000022227808 */ /* 0x000fe40007000000 */
[----:B------:R-:W-:Y:S02]  /*1c10*/  FMNMX R14, R28, R11, !PT ;  /* 0x0000000b1c0e7209 */ /* 0x000fe40007800000 */
[----:B------:R-:W-:-:S02]  /*1c20*/  ISETP.GE.AND P6, PT, R12, R13, PT ;  /* 0x0000000d0c00720c */ /* 0x000fc40003fc6270 */
[----:B------:R-:W-:Y:S02]  /*1c30*/  FMNMX R18, R30, R15, !PT ;  /* 0x0000000f1e127209 */ /* 0x000fe40007800000 */
[----:B------:R-:W-:Y:S02]  /*1c40*/  IADD3 R12, R10, 0x30, RZ ;  /* 0x000000300a0c7810 */ /* 0x000fe40007ffe0ff */
[----:B------:R-:W-:Y:S02]  /*1c50*/  FMNMX R11, R29, R14, !PT ;  /* 0x0000000e1d0b7209 */ /* 0x000fe40007800000 */
[----:B------:R-:W-:Y:S02]  /*1c60*/  FSEL R36, R36, -INF , !P2 ;  /* 0xff80000024247808 */ /* 0x000fe40005000000 */
[----:B------:R-:W-:Y:S02]  /*1c70*/  FSEL R38, R38, -INF , !P2 ;  /* 0xff80000026267808 */ /* 0x000fe40005000000 */
[----:B------:R-:W-:-:S02]  /*1c80*/  FMNMX R15, R31, R18, !PT ;  /* 0x000000121f0f7209 */ /* 0x000fc40007800000 */
[----:B------:R-:W-:Y:S01]  /*1c90*/  ISETP.GE.AND P2, PT, R12, R13, PT ;  /* 0x0000000d0c00720c */ /* 0x000fe20003f46270 */
[----:B------:R-:W-:Y:S01]  /*1ca0*/  VIADD R12, R10, 0x31 ;  /* 0x000000310a0c7836 */ /* 0x000fe20000000000 */
[----:B------:R-:W-:Y:S02]  /*1cb0*/  FMNMX R14, R32, R11, !PT ;  /* 0x0000000b200e7209 */ /* 0x000fe40007800000 */
[----:B------:R-:W-:Y:S02]  /*1cc0*/  FMNMX R18, R34, R15, !PT ;  /* 0x0000000f22127209 */ /* 0x000fe40007800000 */
[----:B------:R-:W-:Y:S02]  /*1cd0*/  FSEL R37, R37, -INF , !P3 ;  /* 0xff80000025257808 */ /* 0x000fe40005800000 */
[----:B------:R-:W-:Y:S02]  /*1ce0*/  FSEL R39, R39, -INF , !P3 ;  /* 0xff80000027277808 */ /* 0x000fe40005800000 */
        /* <DEDUP_REMOVED lines=11> */
[----:B------:R-:W-:Y:S02]  /*1da0*/  FMNMX R15, R39, R18, !PT ;  /* 0x00000012270f7209 */ /* 0x000fe40007800000 */
[----:B------:R-:W-:Y:S02]  /*1db0*/  FSEL R41, R41, -INF , !P5 ;  /* 0xff80000029297808 */ /* 0x000fe40006800000 */
[----:B------:R-:W-:-:S02]  /*1dc0*/  FSEL R43, R43, -INF , !P5 ;  /* 0xff8000002b2b7808 */ /* 0x000fc40006800000 */
[----:B------:R-:W-:Y:S02]  /*1dd0*/  ISETP.GE.AND P5, PT, R12, R13, PT ;  /* 0x0000000d0c00720c */ /* 0x000fe40003fa6270 */
[----:B------:R-:W-:Y:S02]  /*1de0*/  FMNMX R12, R40, R11, !PT ;  /* 0x0000000b280c7209 */ /* 0x000fe40007800000 */
[----:B------:R-:W-:Y:S02]  /*1df0*/  FMNMX R14, R42, R15, !PT ;  /* 0x0000000f2a0e7209 */ /* 0x000fe40007800000 */
[----:B------:R-:W-:Y:S02]  /*1e00*/  FSEL R44, R44, -INF , !P6 ;  /* 0xff8000002c2c7808 */ /* 0x000fe40007000000 */
[----:B------:R-:W-:Y:S02]  /*1e10*/  FMNMX R11, R41, R12, !PT ;  /* 0x0000000c290b7209 */ /* 0x000fe40007800000 */
[----:B------:R-:W-:-:S02]  /*1e20*/  FSEL R46, R46, -INF , !P6 ;  /* 0xff8000002e2e7808 */ /* 0x000fc40007000000 */
[----:B------:R-:W-:Y:S02]  /*1e30*/  FMNMX R15, R43, R14, !PT ;  /* 0x0000000e2b0f7209 */ /* 0x000fe40007800000 */
[----:B------:R-:W-:Y:S02]  /*1e40*/  FSEL R45, R45, -INF , !P1 ;  /* 0xff8000002d2d7808 */ /* 0x000fe40004800000 */
        /* <DEDUP_REMOVED lines=19> */
[----:B------:R-:W-:Y:S02]  /*1f80*/  FMNMX R12, R53, R12, !PT ;  /* 0x0000000c350c7209 */ /* 0x000fe40007800000 */
[----:B------:R-:W-:-:S03]  /*1f90*/  FMNMX R14, R55, R14, !PT ;  /* 0x0000000e370e7209 */ /* 0x000fc60007800000 */
[----:B------:R-:W3:Y:S04]  /*1fa0*/  SHFL.BFLY PT, R11, R12, 0x1, 0x1f ;  /* 0x0c201f000c0b7f89 */ /* 0x000ee800000e0000 */
[----:B------:R-:W4:Y:S01]  /*1fb0*/  SHFL.BFLY PT, R15, R14, 0x1, 0x1f ;  /* 0x0c201f000e0f7f89 */ /* 0x000f2200000e0000 */
[----:B---3--:R-:W-:Y:S02]  /*1fc0*/  FMNMX R11, R12, R11, !PT ;  /* 0x0000000b0c0b7209 */ /* 0x008fe40007800000 */
[----:B----4-:R-:W-:-:S03]  /*1fd0*/  FMNMX R15, R14, R15, !PT ;  /* 0x0000000f0e0f7209 */ /* 0x010fc60007800000 */
[----:B------:R-:W3:Y:S04]  /*1fe0*/  SHFL.BFLY PT, R18, R11, 0x2, 0x1f ;  /* 0x0c401f000b127f89 */ /* 0x000ee800000e0000 */
[----:B------:R-:W4:Y:S01]  /*1ff0*/  SHFL.BFLY PT, R20, R15, 0x2, 0x1f ;  /* 0x0c401f000f147f89 */ /* 0x000f2200000e0000 */
[----:B---3--:R-:W-:Y:S02]  /*2000*/  FMNMX R19, R11, R18, !PT ;  /* 0x000000120b137209 */ /* 0x008fe40007800000 */
[----:B----4-:R-:W-:-:S04]  /*2010*/  FMNMX R18, R15, R20, !PT ;  /* 0x000000140f127209 */ /* 0x010fc80007800000 */
[----:B------:R-:W-:-:S04]  /*2020*/  FSETP.NEU.AND P1, PT, R18, -INF , PT ;  /* 0xff8000001200780b */ /* 0x000fc80003f2d000 */
[----:B------:R-:W-:Y:S02]  /*2030*/  FSEL R11, R18, RZ, P1 ;  /* 0x000000ff120b7208 */ /* 0x000fe40000800000 */
[----:B------:R-:W-:-:S03]  /*2040*/  FSETP.NEU.AND P1, PT, R19, -INF , PT ;  /* 0xff8000001300780b */ /* 0x000fc60003f2d000 */
[----:B------:R-:W-:Y:S01]  /*2050*/  FMUL R101, R11, UR18 ;  /* 0x000000120b657c20 */ /* 0x000fe20008400000 */
[----:B------:R-:W-:Y:S01]  /*2060*/  FSEL R11, R19, RZ, P1 ;  /* 0x000000ff130b7208 */ /* 0x000fe20000800000 */
[----:B------:R-:W-:Y:S02]  /*2070*/  ULDC UR18, c[0x0][0x604] ;  /* 0x0001810000127ab9 */ /* 0x000fe40000000800 */
[--C-:B------:R-:W-:Y:S01]  /*2080*/  FFMA R22, R26, UR19, -R101.reuse ;  /* 0x000000131a167c23 */ /* 0x100fe20008000865 */
[--C-:B------:R-:W-:Y:S01]  /*2090*/  FFMA R21, R27, UR22, -R101.reuse ;  /* 0x000000161b157c23 */ /* 0x100fe20008000865 */
[----:B------:R-:W-:Y:S01]  /*20a0*/  FMUL R11, R11, UR6 ;  /* 0x000000060b0b7c20 */ /* 0x000fe20008400000 */
[----:B------:R-:W-:Y:S01]  /*20b0*/  ULDC UR22, c[0x0][0x604] ;  /* 0x0001810000167ab9 */ /* 0x000fe20000000800 */
[----:B------:R-:W-:Y:S01]  /*20c0*/  FFMA R15, R31, UR26, -R101 ;  /* 0x0000001a1f0f7c23 */ /* 0x000fe20008000865 */
[----:B------:R-:W-:Y:S01]  /*20d0*/  FSETP.GEU.AND P4, PT, R22, -126, PT ;  /* 0xc2fc00001600780b */ /* 0x000fe20003f8e000 */
[--C-:B------:R-:W-:Y:S01]  /*20e0*/  FFMA R14, R24, UR7, -R11.reuse ;  /* 0x00000007180e7c23 */ /* 0x100fe2000800080b */
[----:B------:R-:W-:Y:S01]  /*20f0*/  FSETP.GEU.AND P5, PT, R21, -126, PT ;  /* 0xc2fc00001500780b */ /* 0x000fe20003fae000 */
[----:B------:R-:W-:Y:S01]  /*2100*/  FFMA R12, R28, UR9, -R11 ;  /* 0x000000091c0c7c23 */ /* 0x000fe2000800080b */
[----:B------:R-:W-:Y:S01]  /*2110*/  FFMA R20, R30, UR22, -R101 ;  /* 0x000000161e147c23 */ /* 0x000fe20008000865 */
[--C-:B------:R-:W-:Y:S01]  /*2120*/  FFMA R23, R29, UR10, -R11.reuse ;  /* 0x0000000a1d177c23 */ /* 0x100fe2000800080b */
[----:B------:R-:W-:Y:S01]  /*2130*/  FSETP.GEU.AND P6, PT, R14, -126, PT ;  /* 0xc2fc00000e00780b */ /* 0x000fe20003fce000 */
[--C-:B------:R-:W-:Y:S01]  /*2140*/  FFMA R25, R25, UR8, -R11.reuse ;  /* 0x0000000819197c23 */ /* 0x100fe2000800080b */
[----:B------:R-:W-:Y:S01]  /*2150*/  FSETP.GEU.AND P2, PT, R15, -126, PT ;  /* 0xc2fc00000f00780b */ /* 0x000fe20003f4e000 */
[----:B------:R-:W-:Y:S01]  /*2160*/  ULDC UR19, c[0x0][0x604] ;  /* 0x0001810000137ab9 */ /* 0x000fe20000000800 */
[----:B------:R-:W-:Y:S01]  /*2170*/  P2R R24, PR, RZ, 0x40 ;  /* 0x00000040ff187803 */ /* 0x000fe20000000000 */
[----:B------:R-:W-:Y:S01]  /*2180*/  ULDC UR6, c[0x0][0x604] ;  /* 0x0001810000067ab9 */ /* 0x000fe20000000800 */
[----:B------:R-:W-:Y:S01]  /*2190*/  FSETP.GEU.AND P1, PT, R20, -126, PT ;  /* 0xc2fc00001400780b */ /* 0x000fe20003f2e000 */
[----:B------:R-:W-:Y:S01]  /*21a0*/  @!P4 FMUL R22, R22, 0.5 ;  /* 0x3f0000001616c820 */ /* 0x000fe20000400000 */
[----:B------:R-:W-:Y:S01]  /*21b0*/  FSETP.GEU.AND P3, PT, R25, -126, PT ;  /* 0xc2fc00001900780b */ /* 0x000fe20003f6e000 */
[----:B------:R-:W-:Y:S01]  /*21c0*/  @!P5 FMUL R21, R21, 0.5 ;  /* 0x3f0000001515d820 */ /* 0x000fe20000400000 */
[--C-:B------:R-:W-:Y:S01]  /*21d0*/  FFMA R92, R32, UR11, -R11.reuse ;  /* 0x0000000b205c7c23 */ /* 0x100fe2000800080b */
[--C-:B------:R-:W-:Y:S01]  /*21e0*/  FFMA R118, R33, UR12, -R11.reuse ;  /* 0x0000000c21767c23 */ /* 0x100fe2000800080b */
[--C-:B------:R-:W-:Y:S01]  /*21f0*/  FFMA R117, R36, UR13, -R11.reuse ;  /* 0x0000000d24757c23 */ /* 0x100fe2000800080b */
[----:B------:R-:W3:Y:S01]  /*2200*/  MUFU.EX2 R22, R22 ;  /* 0x0000001600167308 */ /* 0x000ee20000000800 */
[----:B------:R-:W-:Y:S01]  /*2210*/  @!P6 FMUL R14, R14, 0.5 ;  /* 0x3f0000000e0ee820 */ /* 0x000fe20000400000 */
[----:B------:R-:W4:Y:S01]  /*2220*/  SYNCS.PHASECHK.TRANS64.TRYWAIT P6, [R2+URZ+0x14008], R57 ;  /* 0x01400839020075a7 */ /* 0x000f2200080c017f */
[----:B------:R-:W-:Y:S01]  /*2230*/  @!P2 FMUL R15, R15, 0.5 ;  /* 0x3f0000000f0fa820 */ /* 0x000fe20000400000 */
[--C-:B------:R-:W-:Y:S01]  /*2240*/  FFMA R116, R37, UR14, -R11.reuse ;  /* 0x0000000e25747c23 */ /* 0x100fe2000800080b */
[--C-:B------:R-:W-:Y:S01]  /*2250*/  FFMA R111, R40, UR15, -R11.reuse ;  /* 0x0000000f286f7c23 */ /* 0x100fe2000800080b */
[----:B------:R-:W-:Y:S01]  /*2260*/  @!P1 FMUL R20, R20, 0.5 ;  /* 0x3f00000014149820 */ /* 0x000fe20000400000 */
[--C-:B------:R-:W-:Y:S01]  /*2270*/  FFMA R110, R41, UR16, -R11.reuse ;  /* 0x00000010296e7c23 */ /* 0x100fe2000800080b */
[----:B------:R-:W5:Y:S01]  /*2280*/  MUFU.EX2 R21, R21 ;  /* 0x0000001500157308 */ /* 0x000f620000000800 */
[----:B------:R-:W-:Y:S01]  /*2290*/  @!P3 FMUL R25, R25, 0.5 ;  /* 0x3f0000001919b820 */ /* 0x000fe20000400000 */
[--C-:B------:R-:W-:Y:S01]  /*22a0*/  FFMA R109, R44, UR17, -R11.reuse ;  /* 0x000000112c6d7c23 */ /* 0x100fe2000800080b */
[--C-:B------:R-:W-:Y:S01]  /*22b0*/  FFMA R108, R45, UR18, -R11.reuse ;  /* 0x000000122d6c7c23 */ /* 0x100fe2000800080b */
[--C-:B------:R-:W-:Y:S01]  /*22c0*/  FFMA R94, R48, UR19, -R11.reuse ;  /* 0x00000013305e7c23 */ /* 0x100fe2000800080b */
[--C-:B------:R-:W-:Y:S01]  /*22d0*/  FFMA R95, R49, UR20, -R11.reuse ;  /* 0x00000014315f7c23 */ /* 0x100fe2000800080b */
[--C-:B------:R-:W-:Y:S01]  /*22e0*/  FFMA R96, R52, UR21, -R11.reuse ;  /* 0x0000001534607c23 */ /* 0x100fe2000800080b */
[----:B------:R-:W-:Y:S01]  /*22f0*/  FFMA R97, R53, UR6, -R11 ;  /* 0x0000000635617c23 */ /* 0x000fe2000800080b */
[----:B------:R-:W1:Y:S01]  /*2300*/  MUFU.EX2 R20, R20 ;  /* 0x0000001400147308 */ /* 0x000e620000000800 */
[----:B---3--:R-:W-:Y:S01]  /*2310*/  @!P4 FMUL R22, R22, R22 ;  /* 0x000000161616c220 */ /* 0x008fe20000400000 */
[C---:B------:R-:W-:Y:S01]  /*2320*/  FSETP.GEU.AND P4, PT, R12.reuse, -126, PT ;  /* 0xc2fc00000c00780b */ /* 0x040fe20003f8e000 */
[----:B------:R-:W-:Y:S01]  /*2330*/  ULDC UR6, c[0x0][0x604] ;  /* 0x0001810000067ab9 */ /* 0x000fe20000000800 */
[----:B------:R-:W-:Y:S01]  /*2340*/  ULDC UR7, c[0x0][0x604] ;  /* 0x0001810000077ab9 */ /* 0x000fe20000000800 */
[----:B------:R-:W-:Y:S01]  /*2350*/  ULDC UR8, c[0x0][0x604] ;  /* 0x0001810000087ab9 */ /* 0x000fe20000000800 */
[----:B------:R-:W-:Y:S01]  /*2360*/  ULDC UR9, c[0x0][0x604] ;  /* 0x0001810000097ab9 */ /* 0x000fe20000000800 */
[----:B------:R-:W-:Y:S01]  /*2370*/  ULDC UR10, c[0x0][0x604] ;  /* 0x00018100000a7ab9 */ /* 0x000fe20000000800 */
[----:B------:R-:W3:Y:S01]  /*2380*/  MUFU.EX2 R15, R15 ;  /* 0x0000000f000f7308 */ /* 0x000ee20000000800 */
[----:B-----5:R-:W-:Y:S01]  /*2390*/  @!P5 FMUL R21, R21, R21 ;  /* 0x000000151515d220 */ /* 0x020fe20000400000 */
[----:B------:R-:W-:Y:S01]  /*23a0*/  FSETP.GEU.AND P5, PT, R23, -126, PT ;  /* 0xc2fc00001700780b */ /* 0x000fe20003fae000 */
[----:B------:R-:W-:Y:S01]  /*23b0*/  ULDC UR11, c[0x0][0x604] ;  /* 0x00018100000b7ab9 */ /* 0x000fe20000000800 */
[----:B------:R-:W-:Y:S01]  /*23c0*/  ULDC UR12, c[0x0][0x604] ;  /* 0x00018100000c7ab9 */ /* 0x000fe20000000800 */
[----:B------:R-:W-:Y:S01]  /*23d0*/  ULDC UR13, c[0x0][0x604] ;  /* 0x00018100000d7ab9 */ /* 0x000fe20000000800 */
[----:B------:R-:W-:Y:S01]  /*23e0*/  ULDC UR14, c[0x0][0x604] ;  /* 0x00018100000e7ab9 */ /* 0x000fe20000000800 */
[----:B------:R-:W-:Y:S01]  /*23f0*/  @!P4 FMUL R12, R12, 0.5 ;  /* 0x3f0000000c0cc820 */ /* 0x000fe20000400000 */
[----:B------:R-:W1:Y:S01]  /*2400*/  MUFU.EX2 R14, R14 ;  /* 0x0000000e000e7308 */ /* 0x000e620000000800 */
[----:B------:R-:W-:Y:S01]  /*2410*/  ULDC UR15, c[0x0][0x604] ;  /* 0x00018100000f7ab9 */ /* 0x000fe20000000800 */
[----:B------:R-:W-:Y:S01]  /*2420*/  ULDC UR16, c[0x0][0x604] ;  /* 0x0001810000107ab9 */ /* 0x000fe20000000800 */
[----:B------:R-:W-:Y:S01]  /*2430*/  ULDC UR17, c[0x0][0x604] ;  /* 0x0001810000117ab9 */ /* 0x000fe20000000800 */
[--C-:B------:R-:W-:Y:S01]  /*2440*/  FFMA R102, R34, UR6, -R101.reuse ;  /* 0x0000000622667c23 */ /* 0x100fe20008000865 */
[--C-:B------:R-:W-:Y:S01]  /*2450*/  FFMA R103, R35, UR7, -R101.reuse ;  /* 0x0000000723677c23 */ /* 0x100fe20008000865 */
[--C-:B------:R-:W-:Y:S01]  /*2460*/  FFMA R104, R38, UR8, -R101.reuse ;  /* 0x0000000826687c23 */ /* 0x100fe20008000865 */
[----:B------:R-:W-:Y:S01]  /*2470*/  @!P5 FMUL R23, R23, 0.5 ;  /* 0x3f0000001717d820 */ /* 0x000fe20000400000 */
[----:B------:R1:W1:Y:S01]  /*2480*/  MUFU.EX2 R11, R25 ;  /* 0x00000019000b7308 */ /* 0x0002620000000800 */
[--C-:B------:R-:W-:Y:S01]  /*2490*/  FFMA R105, R39, UR9, -R101.reuse ;  /* 0x0000000927697c23 */ /* 0x100fe20008000865 */
[--C-:B------:R-:W-:Y:S01]  /*24a0*/  FFMA R113, R42, UR10, -R101.reuse ;  /* 0x0000000a2a717c23 */ /* 0x100fe20008000865 */
[--C-:B------:R-:W-:Y:S01]  /*24b0*/  FFMA R115, R43, UR11, -R101.reuse ;  /* 0x0000000b2b737c23 */ /* 0x100fe20008000865 */
[--C-:B------:R-:W-:Y:S01]  /*24c0*/  FFMA R114, R46, UR12, -R101.reuse ;  /* 0x0000000c2e727c23 */ /* 0x100fe20008000865 */
[--C-:B------:R-:W-:Y:S01]  /*24d0*/  FFMA R112, R47, UR13, -R101.reuse ;  /* 0x0000000d2f707c23 */ /* 0x100fe20008000865 */
[--C-:B------:R-:W-:Y:S01]  /*24e0*/  FFMA R98, R50, UR14, -R101.reuse ;  /* 0x0000000e32627c23 */ /* 0x100fe20008000865 */
[--C-:B------:R-:W-:Y:S01]  /*24f0*/  FFMA R99, R51, UR15, -R101.reuse ;  /* 0x0000000f33637c23 */ /* 0x100fe20008000865 */
[----:B------:R-:W1:Y:S01]  /*2500*/  MUFU.EX2 R12, R12 ;  /* 0x0000000c000c7308 */ /* 0x000e620000000800 */
[--C-:B------:R-:W-:Y:S01]  /*2510*/  FFMA R100, R54, UR16, -R101.reuse ;  /* 0x0000001036647c23 */ /* 0x100fe20008000865 */
[----:B------:R-:W-:-:S06]  /*2520*/  FFMA R101, R55, UR17, -R101 ;  /* 0x0000001137657c23 */ /* 0x000fcc0008000865 */
[----:B------:R-:W1:Y:S01]  /*2530*/  MUFU.EX2 R23, R23 ;  /* 0x0000001700177308 */ /* 0x000e620000000800 */
[----:B---34-:R-:W-:Y:S05]  /*2540*/  @!P6 BRA `(.L_x_23) ;  /* 0x000000700000e947 */ /* 0x018fea0003800000 */
.L_x_83:
[----:B------:R-:W-:Y:S01]  /*2550*/  ISETP.NE.AND P6, PT, R24, RZ, PT ;  /* 0x000000ff1800720c */ /* 0x000fe20003fc5270 */
[----:B-1----:R-:W-:Y:S01]  /*2560*/  @!P1 FMUL R20, R20, R20 ;  /* 0x0000001414149220 */ /* 0x002fe20000400000 */
[----:B------:R-:W-:Y:S01]  /*2570*/  @!P2 FMUL R15, R15, R15 ;  /* 0x0000000f0f0fa220 */ /* 0x000fe20000400000 */
[----:B------:R-:W-:Y:S01]  /*2580*/  @!P3 FMUL R11, R11, R11 ;  /* 0x0000000b0b0bb220 */ /* 0x000fe20000400000 */
[----:B------:R-:W-:Y:S01]  /*2590*/  @!P4 FMUL R12, R12, R12 ;  /* 0x0000000c0c0cc220 */ /* 0x000fe20000400000 */
[----:B------:R-:W-:Y:S01]  /*25a0*/  @!P5 FMUL R23, R23, R23 ;  /* 0x000000171717d220 */ /* 0x000fe20000400000 */
[----:B------:R-:W-:Y:S01]  /*25b0*/  ULOP3.LUT UR23, UR23, 0x2000000, URZ, 0xfc, !UPT ;  /* 0x0200000017177892 */ /* 0x000fe2000f8efc3f */
[----:B------:R-:W-:Y:S01]  /*25c0*/  F2FP.BF16.F32.PACK_AB R89, R21, R22 ;  /* 0x000000161559723e */ /* 0x000fe200000010ff */
[----:B------:R-:W-:Y:S01]  /*25d0*/  UMOV UR7, 0x40000040 ;  /* 0x4000004000077882 */ /* 0x000fe20000000000 */
[----:B------:R-:W-:Y:S01]  /*25e0*/  F2FP.BF16.F32.PACK_AB R91, R15, R20 ;  /* 0x000000140f5b723e */ /* 0x000fe200000010ff */
[----:B------:R-:W-:Y:S01]  /*25f0*/  UIADD3 UR6, UR23, 0x400, URZ ;  /* 0x0000040017067890 */ /* 0x000fe2000fffe03f */
[----:B------:R-:W-:Y:S01]  /*2600*/  F2FP.BF16.F32.PACK_AB R90, R23, R12 ;  /* 0x0000000c175a723e */ /* 0x000fe200000010ff */
[----:B------:R-:W-:Y:S01]  /*2610*/  ULDC UR14, c[0x0][0x604] ;  /* 0x00018100000e7ab9 */ /* 0x000fe20000000800 */
[----:B------:R-:W-:Y:S01]  /*2620*/  @!P6 FMUL R14, R14, R14 ;  /* 0x0000000e0e0ee220 */ /* 0x000fe20000400000 */
[----:B------:R-:W-:Y:S01]  /*2630*/  FSETP.GEU.AND P1, PT, R102, -126, PT ;  /* 0xc2fc00006600780b */ /* 0x000fe20003f2e000 */
[----:B------:R-:W-:Y:S01]  /*2640*/  ULDC UR15, c[0x0][0x28c] ;  /* 0x0000a300000f7ab9 */ /* 0x000fe20000000800 */
[----:B------:R-:W-:Y:S01]  /*2650*/  FSETP.GEU.AND P6, PT, R103, -126, PT ;  /* 0xc2fc00006700780b */ /* 0x000fe20003fce000 */
[----:B------:R-:W-:Y:S01]  /*2660*/  VIADD R10, R10, 0x40 ;  /* 0x000000400a0a7836 */ /* 0x000fe20000000000 */
[----:B------:R-:W-:-:S02]  /*2670*/  F2FP.BF16.F32.PACK_AB R88, R11, R14 ;  /* 0x0000000e0b58723e */ /* 0x000fc400000010ff */
[----:B------:R-:W-:Y:S02]  /*2680*/  FSETP.GEU.AND P5, PT, R104, -126, PT ;  /* 0xc2fc00006800780b */ /* 0x000fe40003fae000 */
[----:B--23--:R-:W-:Y:S01]  /*2690*/  WARPGROUP.ARRIVE ;  /* 0x00000000000079c5 */ /* 0x00cfe20000000000 */
[----:B------:R-:W-:Y:S02]  /*26a0*/  FSETP.GEU.AND P4, PT, R105, -126, PT ;  /* 0xc2fc00006900780b */ /* 0x000fe40003f8e000 */
[----:B------:R-:W-:Y:S02]  /*26b0*/  FSETP.GEU.AND P3, PT, R92, -126, PT ;  /* 0xc2fc00005c00780b */ /* 0x000fe40003f6e000 */
[----:B------:R-:W-:Y:S01]  /*26c0*/  @!P1 FMUL R102, R102, 0.5 ;  /* 0x3f00000066669820 */ /* 0x000fe20000400000 */
[----:B------:R-:W-:Y:S01]  /*26d0*/  HGMMA.64x128x16.F32.BF16 R24, R88, gdesc[UR4].tnspB, RZ, !UPT, gsb0 ;  /* 0x41e0000458187df0 */ /* 0x000fe2000c0018ff */
[----:B------:R-:W-:Y:S01]  /*26e0*/  @!P6 FMUL R103, R103, 0.5 ;  /* 0x3f0000006767e820 */ /* 0x000fe20000400000 */
[----:B------:R-:W-:Y:S01]  /*26f0*/  FSETP.GEU.AND P2, PT, R118, -126, PT ;  /* 0xc2fc00007600780b */ /* 0x000fe20003f4e000 */
[----:B------:R-:W-:Y:S01]  /*2700*/  UIADD3 UR6, UR23, 0x480, URZ ;  /* 0x0000048017067890 */ /* 0x000fe2000fffe03f */
[----:B------:R-:W-:Y:S01]  /*2710*/  LEA.HI.SX32 R17, R17, 0xffffffff, 0x1a ;  /* 0xffffffff11117811 */ /* 0x000fe200078fd2ff */
[----:B------:R-:W1:Y:S01]  /*2720*/  MUFU.EX2 R102, R102 ;  /* 0x0000006600667308 */ /* 0x000e620000000800 */
[----:B------:R-:W-:Y:S01]  /*2730*/  @!P5 FMUL R104, R104, 0.5 ;  /* 0x3f0000006868d820 */ /* 0x000fe20000400000 */
[----:B------:R-:W-:Y:S01]  /*2740*/  UMOV UR7, 0x40000040 ;  /* 0x4000004000077882 */ /* 0x000fe20000000000 */
[----:B------:R-:W-:-:S02]  /*2750*/  @!P4 FMUL R105, R105, 0.5 ;  /* 0x3f0000006969c820 */ /* 0x000fc40000400000 */
[----:B------:R-:W-:-:S03]  /*2760*/  @!P3 FMUL R92, R92, 0.5 ;  /* 0x3f0000005c5cb820 */ /* 0x000fc60000400000 */
[----:B------:R-:W2:Y:S02]  /*2770*/  MUFU.EX2 R103, R103 ;  /* 0x0000006700677308 */ /* 0x000ea40000000800 */
[----:B------:R-:W-:-:S06]  /*2780*/  @!P2 FMUL R118, R118, 0.5 ;  /* 0x3f0000007676a820 */ /* 0x000fcc0000400000 */
[----:B------:R-:W3:Y:S01]  /*2790*/  MUFU.EX2 R104, R104 ;  /* 0x0000006800687308 */ /* 0x000ee20000000800 */
[----:B-1----:R-:W-:Y:S01]  /*27a0*/  @!P1 FMUL R102, R102, R102 ;  /* 0x0000006666669220 */ /* 0x002fe20000400000 */
[----:B------:R-:W-:-:S06]  /*27b0*/  FSETP.GEU.AND P1, PT, R117, -126, PT ;  /* 0xc2fc00007500780b */ /* 0x000fcc0003f2e000 */
[----:B------:R-:W1:Y:S01]  /*27c0*/  MUFU.EX2 R105, R105 ;  /* 0x0000006900697308 */ /* 0x000e620000000800 */
[----:B--2---:R-:W-:Y:S01]  /*27d0*/  @!P6 FMUL R103, R103, R103 ;  /* 0x000000676767e220 */ /* 0x004fe20000400000 */
[----:B------:R-:W-:-:S05]  /*27e0*/  FSETP.GEU.AND P6, PT, R116, -126, PT ;  /* 0xc2fc00007400780b */ /* 0x000fca0003fce000 */
[----:B------:R-:W-:Y:S01]  /*27f0*/  @!P1 FMUL R117, R117, 0.5 ;  /* 0x3f00000075759820 */ /* 0x000fe20000400000 */
[----:B------:R-:W2:Y:S01]  /*2800*/  MUFU.EX2 R92, R92 ;  /* 0x0000005c005c7308 */ /* 0x000ea20000000800 */
[----:B---3--:R-:W-:Y:S01]  /*2810*/  @!P5 FMUL R104, R104, R104 ;  /* 0x000000686868d220 */ /* 0x008fe20000400000 */
[----:B------:R-:W-:-:S05]  /*2820*/  FSETP.GEU.AND P5, PT, R114, -126, PT ;  /* 0xc2fc00007200780b */ /* 0x000fca0003fae000 */
[----:B------:R-:W-:Y:S01]  /*2830*/  @!P6 FMUL R116, R116, 0.5 ;  /* 0x3f0000007474e820 */ /* 0x000fe20000400000 */
[----:B------:R-:W3:Y:S01]  /*2840*/  MUFU.EX2 R107, R118 ;  /* 0x00000076006b7308 */ /* 0x000ee20000000800 */
[----:B-1----:R-:W-:Y:S01]  /*2850*/  @!P4 FMUL R105, R105, R105 ;  /* 0x000000696969c220 */ /* 0x002fe20000400000 */
[----:B------:R-:W-:-:S05]  /*2860*/  FSETP.GEU.AND P4, PT, R112, -126, PT ;  /* 0xc2fc00007000780b */ /* 0x000fca0003f8e000 */
[----:B------:R-:W-:Y:S01]  /*2870*/  @!P5 FMUL R114, R114, 0.5 ;  /* 0x3f0000007272d820 */ /* 0x000fe20000400000 */
        /* <DEDUP_REMOVED lines=18> */
[----:B------:R-:W-:-:S03]  /*29a0*/  FSETP.GEU.AND P5, PT, R100, -126, PT ;  /* 0xc2fc00006400780b */ /* 0x000fc60003fae000 */
[----:B------:R-:W-:Y:S02]  /*29b0*/  FADD R20, R20, R117 ;  /* 0x0000007514147221 */ /* 0x000fe40000000000 */
[----:B------:R-:W-:Y:S01]  /*29c0*/  @!P6 FMUL R115, R115, 0.5 ;  /* 0x3f0000007373e820 */ /* 0x000fe20000400000 */
[----:B------:R-:W3:Y:S01]  /*29d0*/  MUFU.EX2 R113, R113 ;  /* 0x0000007100717308 */ /* 0x000ee20000000800 */
[----:B-1----:R-:W-:Y:S01]  /*29e0*/  @!P4 FMUL R112, R112, R112 ;  /* 0x000000707070c220 */ /* 0x002fe20000400000 */
[----:B------:R-:W-:-:S03]  /*29f0*/  FSETP.GEU.AND P4, PT, R101, -126, PT ;  /* 0xc2fc00006500780b */ /* 0x000fc60003f8e000 */
[----:B------:R-:W-:Y:S02]  /*2a00*/  FADD R15, R15, R112 ;  /* 0x000000700f0f7221 */ /* 0x000fe40000000000 */
[----:B------:R-:W-:Y:S01]  /*2a10*/  @!P5 FMUL R100, R100, 0.5 ;  /* 0x3f0000006464d820 */ /* 0x000fe20000400000 */
[----:B------:R-:W1:Y:S01]  /*2a20*/  MUFU.EX2 R116, R115 ;  /* 0x0000007300747308 */ /* 0x000e620000000800 */
[----:B--2---:R-:W-:Y:S01]  /*2a30*/  @!P3 FMUL R111, R111, R111 ;  /* 0x0000006f6f6fb220 */ /* 0x004fe20000400000 */
[----:B------:R-:W-:-:S03]  /*2a40*/  FSETP.GEU.AND P3, PT, R94, -126, PT ;  /* 0xc2fc00005e00780b */ /* 0x000fc60003f6e000 */
[----:B------:R-:W-:Y:S02]  /*2a50*/  FADD R14, R14, R111 ;  /* 0x0000006f0e0e7221 */ /* 0x000fe40000000000 */
        /* <DEDUP_REMOVED lines=11> */
[----:B--2---:R-:W-:Y:S01]  /*2b10*/  @!P2 FMUL R114, R114, R114 ;  /* 0x000000727272a220 */ /* 0x004fe20000400000 */
[----:B------:R-:W-:Y:S02]  /*2b20*/  FSETP.GEU.AND P2, PT, R95, -126, PT ;  /* 0xc2fc00005f00780b */ /* 0x000fe40003f4e000 */
[----:B------:R-:W1:Y:S04]  /*2b30*/  MUFU.EX2 R115, R109 ;  /* 0x0000006d00737308 */ /* 0x000e680000000800 */
[----:B------:R-:W-:Y:S01]  /*2b40*/  @!P6 FMUL R108, R108, 0.5 ;  /* 0x3f0000006c6ce820 */ /* 0x000fe20000400000 */
[----:B---3--:R-:W-:-:S03]  /*2b50*/  @!P5 FMUL R121, R121, R121 ;  /* 0x000000797979d220 */ /* 0x008fc60000400000 */
[----:B------:R-:W2:Y:S03]  /*2b60*/  MUFU.EX2 R118, R108 ;  /* 0x0000006c00767308 */ /* 0x000ea60000000800 */
[----:B------:R-:W-:Y:S01]  /*2b70*/  @!P2 FMUL R95, R95, 0.5 ;  /* 0x3f0000005f5fa820 */ /* 0x000fe20000400000 */
[----:B------:R-:W-:Y:S02]  /*2b80*/  WARPGROUP.DEPBAR.LE gsb0, 0x0 ;  /* 0x00008000000079c5 */ /* 0x000fe40000010000 */
[----:B------:R-:W-:Y:S01]  /*2b90*/  F2FP.BF16.F32.PACK_AB R89, R103, R102 ;  /* 0x000000666759723e */ /* 0x000fe200000010ff */
[----:B-1----:R-:W-:Y:S01]  /*2ba0*/  @!P1 FMUL R115, R115, R115 ;  /* 0x0000007373739220 */ /* 0x002fe20000400000 */
[----:B------:R-:W-:Y:S01]  /*2bb0*/  F2FP.BF16.F32.PACK_AB R91, R105, R104 ;  /* 0x00000068695b723e */ /* 0x000fe200000010ff */
[----:B------:R-:W1:Y:S01]  /*2bc0*/  MUFU.EX2 R108, R101 ;  /* 0x00000065006c7308 */ /* 0x000e620000000800 */
[----:B------:R-:W-:Y:S01]  /*2bd0*/  F2FP.BF16.F32.PACK_AB R88, R107, R92 ;  /* 0x0000005c6b58723e */ /* 0x000fe200000010ff */
[----:B------:R-:W-:Y:S01]  /*2be0*/  FADD R12, R12, R115 ;  /* 0x000000730c0c7221 */ /* 0x000fe20000000000 */
[----:B------:R-:W-:-:S02]  /*2bf0*/  F2FP.BF16.F32.PACK_AB R90, R106, R93 ;  /* 0x0000005d6a5a723e */ /* 0x000fc400000010ff */
[----:B------:R-:W-:Y:S01]  /*2c00*/  FSETP.GEU.AND P1, PT, R98, -126, PT ;  /* 0xc2fc00006200780b */ /* 0x000fe20003f2e000 */
[----:B--2---:R-:W-:Y:S01]  /*2c10*/  @!P6 FMUL R118, R118, R118 ;  /* 0x000000767676e220 */ /* 0x004fe20000400000 */
[----:B------:R-:W-:Y:S01]  /*2c20*/  WARPGROUP.ARRIVE ;  /* 0x00000000000079c5 */ /* 0x000fe20000000000 */
[----:B------:R-:W-:Y:S01]  /*2c30*/  FSETP.GEU.AND P6, PT, R99, -126, PT ;  /* 0xc2fc00006300780b */ /* 0x000fe20003fce000 */
[----:B------:R-:W2:Y:S01]  /*2c40*/  MUFU.EX2 R109, R94 ;  /* 0x0000005e006d7308 */ /* 0x000ea20000000800 */
[----:B------:R-:W-:-:S03]  /*2c50*/  FADD R23, R23, R118 ;  /* 0x0000007617177221 */ /* 0x000fc60000000000 */
[----:B------:R-:W-:Y:S01]  /*2c60*/  HGMMA.64x128x16.F32.BF16 R24, R88, gdesc[UR4].tnspB, R24, gsb0 ;  /* 0x41e0000458187df0 */ /* 0x000fe20008001818 */
[----:B------:R-:W-:Y:S01]  /*2c70*/  UIADD3 UR6, UR23, 0x500, URZ ;  /* 0x0000050017067890 */ /* 0x000fe2000fffe03f */
[----:B------:R-:W-:Y:S02]  /*2c80*/  UMOV UR7, 0x40000040 ;  /* 0x4000004000077882 */ /* 0x000fe40000000000 */
[----:B------:R-:W3:Y:S01]  /*2c90*/  MUFU.EX2 R100, R95 ;  /* 0x0000005f00647308 */ /* 0x000ee20000000800 */
[----:B------:R-:W-:Y:S01]  /*2ca0*/  @!P1 FMUL R98, R98, 0.5 ;  /* 0x3f00000062629820 */ /* 0x000fe20000400000 */
[----:B-1----:R-:W-:Y:S02]  /*2cb0*/  @!P4 FMUL R108, R108, R108 ;  /* 0x0000006c6c6cc220 */ /* 0x002fe40000400000 */
[----:B------:R-:W-:-:S04]  /*2cc0*/  @!P6 FMUL R99, R99, 0.5 ;  /* 0x3f0000006363e820 */ /* 0x000fc80000400000 */
[----:B------:R-:W1:Y:S01]  /*2cd0*/  MUFU.EX2 R119, R98 ;  /* 0x0000006200777308 */ /* 0x000e620000000800 */
[----:B--2---:R-:W-:-:S07]  /*2ce0*/  @!P3 FMUL R109, R109, R109 ;  /* 0x0000006d6d6db220 */ /* 0x004fce0000400000 */
[----:B------:R-:W2:Y:S01]  /*2cf0*/  MUFU.EX2 R110, R99 ;  /* 0x00000063006e7308 */ /* 0x000ea20000000800 */
[----:B---3--:R-:W-:-:S04]  /*2d00*/  @!P2 FMUL R100, R100, R100 ;  /* 0x000000646464a220 */ /* 0x008fc80000400000 */
[----:B------:R-:W-:Y:S01]  /*2d10*/  FADD R107, R107, R100 ;  /* 0x000000646b6b7221 */ /* 0x000fe20000000000 */
[----:B-1----:R-:W-:Y:S01]  /*2d20*/  @!P1 FMUL R119, R119, R119 ;  /* 0x0000007777779220 */ /* 0x002fe20000400000 */
[----:B------:R-:W-:Y:S01]  /*2d30*/  FSETP.GEU.AND P1, PT, R96, -126, PT ;  /* 0xc2fc00006000780b */ /* 0x000fe20003f2e000 */
[----:B--2---:R-:W-:Y:S01]  /*2d40*/  @!P6 FMUL R110, R110, R110 ;  /* 0x0000006e6e6ee220 */ /* 0x004fe20000400000 */
[----:B------:R-:W-:-:S11]  /*2d50*/  FSETP.GEU.AND P6, PT, R97, -126, PT ;  /* 0xc2fc00006100780b */ /* 0x000fd60003fce000 */
[----:B------:R-:W-:-:S04]  /*2d60*/  @!P1 FMUL R96, R96, 0.5 ;  /* 0x3f00000060609820 */ /* 0x000fc80000400000 */
[----:B------:R-:W1:Y:S01]  /*2d70*/  MUFU.EX2 R98, R96 ;  /* 0x0000006000627308 */ /* 0x000e620000000800 */
[----:B------:R-:W-:-:S07]  /*2d80*/  @!P6 FMUL R97, R97, 0.5 ;  /* 0x3f0000006161e820 */ /* 0x000fce0000400000 */
[----:B------:R-:W2:Y:S01]  /*2d90*/  MUFU.EX2 R99, R97 ;  /* 0x0000006100637308 */ /* 0x000ea20000000800 */
[----:B-1----:R-:W-:Y:S01]  /*2da0*/  @!P1 FMUL R98, R98, R98 ;  /* 0x0000006262629220 */ /* 0x002fe20000400000 */
[----:B------:R-:W-:-:S03]  /*2db0*/  ISETP.GE.AND P1, PT, R13, 0x81, PT ;  /* 0x000000810d00780c */ /* 0x000fc60003f26270 */
[----:B------:R-:W-:Y:S01]  /*2dc0*/  FADD R93, R93, R98 ;  /* 0x000000625d5d7221 */ /* 0x000fe20000000000 */
[----:B--2---:R-:W-:-:S03]  /*2dd0*/  @!P6 FMUL R99, R99, R99 ;  /* 0x000000636363e220 */ /* 0x004fc60000400000 */
[----:B------:R-:W-:Y:S01]  /*2de0*/  FADD R93, R12, R93 ;  /* 0x0000005d0c5d7221 */ /* 0x000fe20000000000 */
[----:B------:R-:W-:-:S04]  /*2df0*/  FADD R106, R106, R99 ;  /* 0x000000636a6a7221 */ /* 0x000fc80000000000 */
[----:B------:R-:W-:Y:S01]  /*2e00*/  FADD R106, R23, R106 ;  /* 0x0000006a176a7221 */ /* 0x000fe20000000000 */
[----:B------:R-:W-:Y:S02]  /*2e10*/  WARPGROUP.DEPBAR.LE gsb0, 0x0 ;  /* 0x00008000000079c5 */ /* 0x000fe40000010000 */
[----:B------:R-:W-:Y:S02]  /*2e20*/  F2FP.BF16.F32.PACK_AB R89, R116, R113 ;  /* 0x000000717459723e */ /* 0x000fe400000010ff */
[----:B------:R-:W-:Y:S02]  /*2e30*/  F2FP.BF16.F32.PACK_AB R91, R112, R117 ;  /* 0x00000075705b723e */ /* 0x000fe400000010ff */
[----:B------:R-:W-:Y:S01]  /*2e40*/  F2FP.BF16.F32.PACK_AB R88, R114, R111 ;  /* 0x0000006f7258723e */ /* 0x000fe200000010ff */
[----:B------:R-:W-:Y:S01]  /*2e50*/  FADD R114, R11, R114 ;  /* 0x000000720b727221 */ /* 0x000fe20000000000 */
[----:B------:R-:W-:Y:S02]  /*2e60*/  F2FP.BF16.F32.PACK_AB R90, R118, R115 ;  /* 0x00000073765a723e */ /* 0x000fe400000010ff */
[----:B------:R-:W-:Y:S01]  /*2e70*/  IADD3 R11, R2, 0x14020, RZ ;  /* 0x00014020020b7810 */ /* 0x000fe20007ffe0ff */
[----:B------:R-:W-:Y:S01]  /*2e80*/  FADD R107, R114, R107 ;  /* 0x0000006b726b7221 */ /* 0x000fe20000000000 */
[----:B------:R-:W-:-:S03]  /*2e90*/  WARPGROUP.ARRIVE ;  /* 0x00000000000079c5 */ /* 0x000fc60000000000 */
[----:B------:R-:W-:-:S03]  /*2ea0*/  FADD R107, R107, R106 ;  /* 0x0000006a6b6b7221 */ /* 0x000fc60000000000 */
[----:B------:R-:W-:Y:S01]  /*2eb0*/  HGMMA.64x128x16.F32.BF16 R24, R88, gdesc[UR4].tnspB, R24, gsb0 ;  /* 0x41e0000458187df0 */ /* 0x000fe20008001818 */
[----:B------:R-:W-:Y:S01]  /*2ec0*/  UIADD3 UR6, UR23, 0x580, URZ ;  /* 0x0000058017067890 */ /* 0x000fe2000fffe03f */
[----:B------:R-:W-:Y:S01]  /*2ed0*/  UMOV UR7, 0x40000040 ;  /* 0x4000004000077882 */ /* 0x000fe20000000000 */
[----:B------:R-:W-:Y:S02]  /*2ee0*/  WARPGROUP.DEPBAR.LE gsb0, 0x0 ;  /* 0x00008000000079c5 */ /* 0x000fe40000010000 */
[----:B------:R-:W-:Y:S01]  /*2ef0*/  F2FP.BF16.F32.PACK_AB R89, R110, R119 ;  /* 0x000000776e59723e */ /* 0x000fe200000010ff */
[----:B------:R-:W-:Y:S01]  /*2f00*/  FADD R119, R102, R119 ;  /* 0x0000007766777221 */ /* 0x000fe20000000000 */
[----:B------:R-:W-:Y:S01]  /*2f10*/  F2FP.BF16.F32.PACK_AB R91, R108, R121 ;  /* 0x000000796c5b723e */ /* 0x000fe200000010ff */
[----:B------:R-:W-:Y:S01]  /*2f20*/  FADD R121, R104, R121 ;  /* 0x0000007968797221 */ /* 0x000fe20000000000 */
[----:B------:R-:W-:Y:S01]  /*2f30*/  F2FP.BF16.F32.PACK_AB R88, R100, R109 ;  /* 0x0000006d6458723e */ /* 0x000fe200000010ff */
[----:B------:R-:W-:Y:S01]  /*2f40*/  FADD R110, R103, R110 ;  /* 0x0000006e676e7221 */ /* 0x000fe20000000000 */
[----:B------:R-:W-:Y:S01]  /*2f50*/  F2FP.BF16.F32.PACK_AB R90, R99, R98 ;  /* 0x00000062635a723e */ /* 0x000fe200000010ff */
[----:B------:R-:W-:Y:S01]  /*2f60*/  FADD R108, R105, R108 ;  /* 0x0000006c696c7221 */ /* 0x000fe20000000000 */
[----:B------:R-:W-:Y:S01]  /*2f70*/  FADD R109, R92, R109 ;  /* 0x0000006d5c6d7221 */ /* 0x000fe20000000000 */
[----:B------:R-:W-:Y:S01]  /*2f80*/  FADD R22, R22, R119 ;  /* 0x0000007716167221 */ /* 0x000fe20000000000 */
[----:B------:R-:W-:Y:S01]  /*2f90*/  WARPGROUP.ARRIVE ;  /* 0x00000000000079c5 */ /* 0x000fe20000000000 */
[----:B------:R-:W-:Y:S01]  /*2fa0*/  FADD R121, R20, R121 ;  /* 0x0000007914797221 */ /* 0x000fe20000000000 */
[----:B------:R-:W-:Y:S01]  /*2fb0*/  FADD R21, R21, R110 ;  /* 0x0000006e15157221 */ /* 0x000fe20000000000 */
[----:B------:R-:W-:Y:S01]  /*2fc0*/  FADD R108, R15, R108 ;  /* 0x0000006c0f6c7221 */ /* 0x000fe20000000000 */
[----:B------:R-:W-:Y:S01]  /*2fd0*/  FADD R14, R14, R109 ;  /* 0x0000006d0e0e7221 */ /* 0x000fe20000000000 */
[----:B------:R-:W-:Y:S01]  /*2fe0*/  FADD R22, R22, R121 ;  /* 0x0000007916167221 */ /* 0x000fe20000000000 */
[----:B------:R-:W-:Y:S01]  /*2ff0*/  HGMMA.64x128x16.F32.BF16 R24, R88, gdesc[UR4].tnspB, R24, gsb0 ;  /* 0x41e0000458187df0 */ /* 0x000fe20008001818 */
[----:B------:R-:W-:Y:S01]  /*3000*/  FADD R21, R21, R108 ;  /* 0x0000006c15157221 */ /* 0x000fe20000000000 */
[----:B------:R-:W-:Y:S01]  /*3010*/  FADD R14, R14, R93 ;  /* 0x0000005d0e0e7221 */ /* 0x000fe20000000000 */
[----:B------:R-:W-:-:S02]  /*3020*/  MOV R15, 0x2 ;  /* 0x00000002000f7802 */ /* 0x000fc40000000f00 */
[----:B------:R-:W-:Y:S01]  /*3030*/  FADD R12, R22, R21 ;  /* 0x00000015160c7221 */ /* 0x000fe20000000000 */
[----:B------:R-:W-:Y:S01]  /*3040*/  FADD R13, R14, R107 ;  /* 0x0000006b0e0d7221 */ /* 0x000fe20000000000 */
[----:B------:R-:W-:Y:S02]  /*3050*/  WARPGROUP.DEPBAR.LE gsb0, 0x0 ;  /* 0x00008000000079c5 */ /* 0x000fe40000010000 */
[----:B------:R-:W-:-:S04]  /*3060*/  PRMT R88, RZ, 0x654, R11 ;  /* 0x00000654ff587816 */ /* 0x000fc8000000000b */
[----:B------:R1:W-:Y:S01]  /*3070*/  SYNCS.ARRIVE.TRANS64.RED.A1T0 RZ, [R88+URZ], RZ ;  /* 0x000000ff58ff79a7 */ /* 0x0003e2000810043f */
[----:B------:R-:W-:Y:S05]  /*3080*/  @!P1 BRA `(.L_x_24) ;  /* 0x0000002000409947 */ /* 0x000fea0003800000 */
[----:B------:R-:W-:Y:S01]  /*3090*/  IMAD.MOV.U32 R23, RZ, RZ, R19 ;  /* 0x000000ffff177224 */ /* 0x000fe200078e0013 */
[----:B------:R-:W-:Y:S01]  /*30a0*/  MOV R21, R18 ;  /* 0x0000001200157202 */ /* 0x000fe20000000f00 */
[----:B------:R-:W-:Y:S01]  /*30b0*/  IMAD.MOV.U32 R15, RZ, RZ, 0x2 ;  /* 0x00000002ff0f7424 */ /* 0x000fe200078e00ff */
[----:B------:R-:W-:Y:S01]  /*30c0*/  MOV R6, 0x1 ;  /* 0x0000000100067802 */ /* 0x000fe20000000f00 */
[----:B------:R-:W-:Y:S01]  /*30d0*/  IMAD.MOV.U32 R3, RZ, RZ, RZ ;  /* 0x000000ffff037224 */ /* 0x000fe200078e00ff */
[----:B------:R-:W-:Y:S01]  /*30e0*/  ULDC.64 UR60, c[0x0][0x198] ;  /* 0x00006600003c7ab9 */ /* 0x000fe20000000a00 */
[----:B------:R-:W-:-:S05]  /*30f0*/  ULDC UR22, c[0x0][0x604] ;  /* 0x0001810000167ab9 */ /* 0x000fca0000000800 */
.L_x_36:
[----:B------:R-:W-:Y:S01]  /*3100*/  LEA R19, R15, R2, 0x3 ;  /* 0x000000020f137211 */ /* 0x000fe200078e18ff */
[----:B------:R-:W-:Y:S05]  /*3110*/  YIELD ;  /* 0x0000000000007946 */ /* 0x000fea0003800000 */
[----:B------:R-:W-:Y:S02]  /*3120*/  SHF.L.U32 R14, R3, 0x1f, RZ ;  /* 0x0000001f030e7819 */ /* 0x000fe400000006ff */
[C---:B------:R-:W-:Y:S01]  /*3130*/  ISETP.GT.AND P1, PT, R17.reuse, 0x2, PT ;  /* 0x000000021100780c */ /* 0x040fe20003f24270 */
[----:B------:R-:W-:Y:S01]  /*3140*/  VIADD R17, R17, 0xffffffff ;  /* 0xffffffff11117836 */ /* 0x000fe20000000000 */
[----:B------:R-:W2:Y:S02]  /*3150*/  SYNCS.PHASECHK.TRANS64.TRYWAIT P2, [R19+URZ+0x14000], R14 ;  /* 0x0140000e130075a7 */ /* 0x000ea4000804017f */
[----:B--2---:R-:W-:Y:S09]  /*3160*/  @!P2 BRA `(.L_x_25) ;  /* 0x00000064000ca947 */ /* 0x004ff20003800000 */
.L_x_84:
[----:B------:R-:W-:Y:S05]  /*3170*/  WARPSYNC.ALL ;  /* 0x0000000000007948 */ /* 0x000fea0003800000 */
[----:B------:R-:W-:Y:S01]  /*3180*/  R2UR UR58, R15 ;  /* 0x000000000f3a72ca */ /* 0x000fe200000e0000 */
[----:B-1----:R-:W-:Y:S01]  /*3190*/  WARPGROUP.ARRIVE ;  /* 0x00000000000079c5 */ /* 0x002fe20000000000 */
[----:B------:R-:W-:Y:S01]  /*31a0*/  UMOV UR59, 0x40000040 ;  /* 0x40000040003b7882 */ /* 0x000fe20000000000 */
[----:B------:R-:W-:Y:S01]  /*31b0*/  UMOV UR55, 0x40000040 ;  /* 0x4000004000377882 */ /* 0x000fe20000000000 */
[----:B------:R-:W-:Y:S01]  /*31c0*/  UMOV UR51, 0x40000040 ;  /* 0x4000004000337882 */ /* 0x000fe20000000000 */
[----:B------:R-:W-:Y:S01]  /*31d0*/  UMOV UR47, 0x40000040 ;  /* 0x40000040002f7882 */ /* 0x000fe20000000000 */
[----:B------:R-:W-:Y:S01]  /*31e0*/  UMOV UR43, 0x40000040 ;  /* 0x40000040002b7882 */ /* 0x000fe20000000000 */
[----:B------:R-:W-:Y:S01]  /*31f0*/  UMOV UR31, 0x40000040 ;  /* 0x40000040001f7882 */ /* 0x000fe20000000000 */
[----:B------:R-:W-:Y:S01]  /*3200*/  UMOV UR27, 0x40000040 ;  /* 0x40000040001b7882 */ /* 0x000fe20000000000 */
[----:B------:R-:W-:Y:S01]  /*3210*/  UMOV UR7, 0x40000040 ;  /* 0x4000004000077882 */ /* 0x000fe20000000000 */
[----:B------:R-:W-:-:S03]  /*3220*/  ISETP.NE.AND P2, PT, R9, RZ, PT ;  /* 0x000000ff0900720c */ /* 0x000fc60003f45270 */
[----:B------:R-:W-:-:S04]  /*3230*/  ULEA UR58, UR58, UR38, 0xa ;  /* 0x000000263a3a7291 */ /* 0x000fc8000f8e503f */
[----:B------:R-:W-:Y:S02]  /*3240*/  UIADD3 UR54, UR58, 0x2, URZ ;  /* 0x000000023a367890 */ /* 0x000fe4000fffe03f */
[----:B------:R-:W-:Y:S02]  /*3250*/  UIADD3 UR50, UR58, 0x4, URZ ;  /* 0x000000043a327890 */ /* 0x000fe4000fffe03f */
[----:B------:R-:W-:Y:S02]  /*3260*/  UIADD3 UR46, UR58, 0x6, URZ ;  /* 0x000000063a2e7890 */ /* 0x000fe4000fffe03f */
[----:B------:R-:W-:Y:S01]  /*3270*/  HGMMA.64x64x16.F32.BF16 R88, gdesc[UR56], RZ, !UPT, gsb0 ;  /* 0x00e00000385879f0 */ /* 0x000fe2000c0018ff */
[----:B------:R-:W-:Y:S02]  /*3280*/  UIADD3 UR42, UR58, 0x200, URZ ;  /* 0x000002003a2a7890 */ /* 0x000fe4000fffe03f */
[----:B------:R-:W-:Y:S02]  /*3290*/  UIADD3 UR30, UR58, 0x202, URZ ;  /* 0x000002023a1e7890 */ /* 0x000fe4000fffe03f */
[----:B------:R-:W-:-:S02]  /*32a0*/  UIADD3 UR26, UR58, 0x204, URZ ;  /* 0x000002043a1a7890 */ /* 0x000fc4000fffe03f */
[----:B------:R-:W-:Y:S01]  /*32b0*/  UIADD3 UR6, UR58, 0x206, URZ ;  /* 0x000002063a067890 */ /* 0x000fe2000fffe03f */
        /* <DEDUP_REMOVED lines=22> */
[----:B------:R-:W-:Y:S05]  /*3420*/  @P2 BRA `(.L_x_26) ;  /* 0x0000000000a02947 */ /* 0x000fea0003800000 */
[----:B------:R-:W-:-:S13]  /*3430*/  ISETP.LT.OR P3, PT, R7, 0x1, !P0 ;  /* 0x000000010700780c */ /* 0x000fda0004761670 */
[----:B------:R-:W-:Y:S05]  /*3440*/  @P3 BRA `(.L_x_27) ;  /* 0x0000000000943947 */ /* 0x000fea0003800000 */
[----:B--2---:R-:W-:Y:S02]  /*3450*/  LEA R14, R5, R2, 0x3 ;  /* 0x00000002050e7211 */ /* 0x004fe400078e18ff */
[----:B------:R-:W-:Y:S02]  /*3460*/  SHF.L.U32 R19, R4, 0x1f, RZ ;  /* 0x0000001f04137819 */ /* 0x000fe400000006ff */
[----:B------:R-:W-:Y:S02]  /*3470*/  ISETP.NE.AND P4, PT, R0, RZ, PT ;  /* 0x000000ff0000720c */ /* 0x000fe40003f85270 */
[----:B------:R-:W1:Y:S02]  /*3480*/  SYNCS.PHASECHK.TRANS64.TRYWAIT P3, [R14+URZ+0x14020], R19 ;  /* 0x014020130e0075a7 */ /* 0x000e64000806017f */
[----:B-1----:R-:W-:Y:S09]  /*3490*/  @!P3 BRA `(.L_x_28) ;  /* 0x000000600054b947 */ /* 0x002ff20003800000 */
.L_x_85:
[----:B------:R-:W-:Y:S05]  /*34a0*/  @P4 BRA `(.L_x_29) ;  /* 0x0000000000144947 */ /* 0x000fea0003800000 */
[----:B------:R-:W-:Y:S01]  /*34b0*/  LOP3.LUT P3, RZ, R16, 0x1f, RZ, 0xc0, !PT ;  /* 0x0000001f10ff7812 */ /* 0x000fe2000786c0ff */
[----:B-1----:R-:W-:-:S04]  /*34c0*/  IMAD.MOV.U32 R19, RZ, RZ, 0x4000 ;  /* 0x00004000ff137424 */ /* 0x002fc800078e00ff */
[----:B------:R2:W-:Y:S08]  /*34d0*/  SYNCS.ARRIVE.TRANS64 RZ, [R14+URZ+0x14000], R19 ;  /* 0x014000130eff79a7 */ /* 0x0005f0000800003f */
[----:B------:R-:W-:Y:S05]  /*34e0*/  @!P3 BRA `(.L_x_29) ;  /* 0x000000000004b947 */ /* 0x000fea0003800000 */
[----:B------:R-:W-:Y:S01]  /*34f0*/  BPT.TRAP 0x1 ;  /* 0x000000040000795c */ /* 0x000fe20000300000 */
.L_x_29:
[C---:B------:R-:W-:Y:S01]  /*3500*/  LEA R18, R5.reuse, R2, 0xe ;  /* 0x0000000205127211 */ /* 0x040fe200078e70ff */
[----:B------:R-:W-:Y:S01]  /*3510*/  UIADD3 UR6, UP0, UR60, 0x1f0, URZ ;  /* 0x000001f03c067890 */ /* 0x000fe2000ff1e03f */
[----:B------:R-:W-:Y:S01]  /*3520*/  R2UR UR35, R8 ;  /* 0x00000000082372ca */ /* 0x000fe200000e0000 */
[----:B------:R-:W-:Y:S01]  /*3530*/  UMOV UR16, 0x0 ;  /* 0x0000000000107882 */ /* 0x000fe20000000000 */
[----:B------:R-:W-:Y:S01]  /*3540*/  R2UR UR33, R14 ;  /* 0x000000000e2172ca */ /* 0x000fe200000e0000 */
[----:B------:R-:W-:Y:S01]  /*3550*/  UIADD3.X UR7, URZ, UR61, URZ, UP0, !UPT ;  /* 0x0000003d3f077290 */ /* 0x000fe200087fe43f */
[----:B------:R-:W-:Y:S01]  /*3560*/  R2UR UR8, R18 ;  /* 0x00000000120872ca */ /* 0x000fe200000e0000 */
[----:B------:R-:W-:Y:S01]  /*3570*/  UMOV UR17, 0x10000000 ;  /* 0x1000000000117882 */ /* 0x000fe20000000000 */
[----:B------:R-:W-:Y:S01]  /*3580*/  UMOV UR34, URZ ;  /* 0x0000003f00227c82 */ /* 0x000fe20008000000 */
[----:B------:R-:W-:Y:S01]  /*3590*/  UMOV UR10, 0x40 ;  /* 0x00000040000a7882 */ /* 0x000fe20000000000 */
[----:B------:R-:W-:Y:S01]  /*35a0*/  UMOV UR12, UR36 ;  /* 0x00000024000c7c82 */ /* 0x000fe20008000000 */
[----:B------:R-:W-:Y:S01]  /*35b0*/  UMOV UR13, UR37 ;  /* 0x00000025000d7c82 */ /* 0x000fe20008000000 */
[----:B------:R-:W-:-:S03]  /*35c0*/  VIADD R5, R5, 0x1 ;  /* 0x0000000105057836 */ /* 0x000fc60000000000 */
[----:B------:R-:W-:Y:S02]  /*35d0*/  USHF.L.U32 UR35, UR35, 0x6, URZ ;  /* 0x0000000623237899 */ /* 0x000fe4000800063f */
[----:B------:R-:W-:Y:S01]  /*35e0*/  UIADD3 UR33, UR33, 0x14000, URZ ;  /* 0x0001400021217890 */ /* 0x000fe2000fffe03f */
[C---:B------:R-:W-:Y:S01]  /*35f0*/  ISETP.NE.AND P3, PT, R5.reuse, 0x4, PT ;  /* 0x000000040500780c */ /* 0x040fe20003f65270 */
[----:B------:R-:W-:Y:S02]  /*3600*/  UIADD3 UR32, UR8, 0x4000, URZ ;  /* 0x0000400008207890 */ /* 0x000fe4000fffe03f */
[----:B------:R-:W-:Y:S01]  /*3610*/  UIADD3 UR8, UR8, 0x6000, URZ ;  /* 0x0000600008087890 */ /* 0x000fe2000fffe03f */
[----:B-12---:R-:W-:Y:S01]  /*3620*/  SEL R19, RZ, 0x1, P3 ;  /* 0x00000001ff137807 */ /* 0x006fe20001800000 */
[----:B------:R-:W-:Y:S01]  /*3630*/  UMOV UR11, UR35 ;  /* 0x00000023000b7c82 */ /* 0x000fe20008000000 */
[----:B------:R-:W-:Y:S01]  /*3640*/  UMOV UR9, UR33 ;  /* 0x0000002100097c82 */ /* 0x000fe20008000000 */
[----:B------:R-:W-:-:S02]  /*3650*/  SEL R5, R5, RZ, P3 ;  /* 0x000000ff05057207 */ /* 0x000fc40001800000 */
[----:B------:R-:W-:Y:S01]  /*3660*/  LOP3.LUT R4, R4, R19, RZ, 0x3c, !PT ;  /* 0x0000001304047212 */ /* 0x000fe200078e3cff */
[----:B------:R1:W-:Y:S02]  /*3670*/  UTMALDG.4D [UR32], [UR6], desc[UR16] ;  /* 0x00001020060075b4 */ /* 0x0003e40008019000 */
[----:B------:R1:W-:Y:S02]  /*3680*/  UTMALDG.4D [UR8], [UR6], desc[UR16] ;  /* 0x00001008060075b4 */ /* 0x0003e40008019000 */
[----:B-1----:R-:W-:Y:S02]  /*3690*/  NOP ;  /* 0x0000000000007918 */ /* 0x002fe40000000000 */
.L_x_27:
[----:B------:R-:W-:-:S07]  /*36a0*/  IADD3 R7, R7, -0x1, RZ ;  /* 0xffffffff07077810 */ /* 0x000fce0007ffe0ff */
.L_x_26:
[----:B------:R-:W-:Y:S01]  /*36b0*/  VIADD R15, R15, 0x1 ;  /* 0x000000010f0f7836 */ /* 0x000fe20000000000 */
[----:B------:R-:W-:Y:S05]  /*36c0*/  WARPSYNC.ALL ;  /* 0x0000000000007948 */ /* 0x000fea0003800000 */
[----:B------:R-:W-:-:S04]  /*36d0*/  ISETP.NE.AND P3, PT, R15, 0x4, PT ;  /* 0x000000040f00780c */ /* 0x000fc80003f65270 */
[----:B--2---:R-:W-:Y:S02]  /*36e0*/  SEL R14, RZ, 0x1, P3 ;  /* 0x00000001ff0e7807 */ /* 0x004fe40001800000 */
[----:B------:R-:W-:Y:S02]  /*36f0*/  SEL R15, R15, RZ, P3 ;  /* 0x000000ff0f0f7207 */ /* 0x000fe40001800000 */
[----:B------:R-:W-:Y:S02]  /*3700*/  LOP3.LUT R3, R3, R14, RZ, 0x3c, !PT ;  /* 0x0000000e03037212 */ /* 0x000fe400078e3cff */
[----:B------:R-:W-:Y:S02]  /*3710*/  FMNMX R14, R88, R23, !PT ;  /* 0x00000017580e7209 */ /* 0x000fe40007800000 */
[----:B------:R-:W-:Y:S02]  /*3720*/  FMNMX R18, R90, R21, !PT ;  /* 0x000000155a127209 */ /* 0x000fe40007800000 */
[----:B------:R-:W-:-:S02]  /*3730*/  FMNMX R19, R89, R14, !PT ;  /* 0x0000000e59137209 */ /* 0x000fc40007800000 */
[----:B------:R-:W-:Y:S02]  /*3740*/  FMNMX R121, R91, R18, !PT ;  /* 0x000000125b797209 */ /* 0x000fe40007800000 */
[----:B------:R-:W-:Y:S02]  /*3750*/  FMNMX R14, R92, R19, !PT ;  /* 0x000000135c0e7209 */ /* 0x000fe40007800000 */
[----:B------:R-:W-:Y:S02]  /*3760*/  FMNMX R18, R94, R121, !PT ;  /* 0x000000795e127209 */ /* 0x000fe40007800000 */
        /* <DEDUP_REMOVED lines=21> */
[----:B------:R-:W-:Y:S02]  /*38c0*/  LEA R123, R6, R11, 0x3 ;  /* 0x0000000b067b7211 */ /* 0x000fe400078e18ff */
[----:B------:R-:W-:Y:S02]  /*38d0*/  FMNMX R14, R116, R19, !PT ;  /* 0x00000013740e7209 */ /* 0x000fe40007800000 */
[----:B------:R-:W-:Y:S02]  /*38e0*/  FMNMX R19, R115, R18, !PT ;  /* 0x0000001273137209 */ /* 0x000fe40007800000 */
[----:B------:R-:W-:Y:S02]  /*38f0*/  FMNMX R14, R117, R14, !PT ;  /* 0x0000000e750e7209 */ /* 0x000fe40007800000 */
[----:B------:R-:W-:Y:S02]  /*3900*/  FMNMX R18, R118, R19, !PT ;  /* 0x0000001376127209 */ /* 0x000fe40007800000 */
[----:B------:R-:W-:Y:S01]  /*3910*/  PRMT R123, RZ, 0x654, R123 ;  /* 0x00000654ff7b7816 */ /* 0x000fe2000000007b */
[----:B------:R-:W1:Y:S01]  /*3920*/  SHFL.BFLY PT, R19, R14, 0x1, 0x1f ;  /* 0x0c201f000e137f89 */ /* 0x000e6200000e0000 */
[----:B------:R-:W-:-:S02]  /*3930*/  FMNMX R20, R119, R18, !PT ;  /* 0x0000001277147209 */ /* 0x000fc40007800000 */
[----:B------:R2:W-:Y:S03]  /*3940*/  SYNCS.ARRIVE.TRANS64.RED.A1T0 RZ, [R123+URZ], RZ ;  /* 0x000000ff7bff79a7 */ /* 0x0005e6000810043f */
[----:B------:R-:W3:Y:S01]  /*3950*/  SHFL.BFLY PT, R121, R20, 0x1, 0x1f ;  /* 0x0c201f0014797f89 */ /* 0x000ee200000e0000 */
[----:B-1----:R-:W-:-:S05]  /*3960*/  FMNMX R22, R14, R19, !PT ;  /* 0x000000130e167209 */ /* 0x002fca0007800000 */
[----:B------:R-:W1:Y:S01]  /*3970*/  SHFL.BFLY PT, R19, R22, 0x2, 0x1f ;  /* 0x0c401f0016137f89 */ /* 0x000e6200000e0000 */
[----:B---3--:R-:W-:Y:S01]  /*3980*/  FMNMX R120, R20, R121, !PT ;  /* 0x0000007914787209 */ /* 0x008fe20007800000 */
[----:B------:R-:W-:-:S04]  /*3990*/  IMAD R20, R15, 0x8, R2 ;  /* 0x000000080f147824 */ /* 0x000fc800078e0202 */
[----:B------:R-:W3:Y:S01]  /*39a0*/  SHFL.BFLY PT, R121, R120, 0x2, 0x1f ;  /* 0x0c401f0078797f89 */ /* 0x000ee200000e0000 */
[----:B-1----:R-:W-:-:S04]  /*39b0*/  FMNMX R19, R22, R19, !PT ;  /* 0x0000001316137209 */ /* 0x002fc80007800000 */
[C---:B------:R-:W-:Y:S02]  /*39c0*/  FSETP.NEU.AND P3, PT, R19.reuse, -INF , PT ;  /* 0xff8000001300780b */ /* 0x040fe40003f6d000 */
[----:B---3--:R-:W-:Y:S02]  /*39d0*/  FMNMX R18, R120, R121, !PT ;  /* 0x0000007978127209 */ /* 0x008fe40007800000 */
[----:B------:R-:W-:Y:S02]  /*39e0*/  FSEL R122, R19, RZ, P3 ;  /* 0x000000ff137a7208 */ /* 0x000fe40001800000 */
[----:B------:R-:W-:Y:S02]  /*39f0*/  FSETP.NEU.AND P3, PT, R18, -INF , PT ;  /* 0xff8000001200780b */ /* 0x000fe40003f6d000 */
[----:B------:R-:W-:Y:S01]  /*3a00*/  SHF.L.U32 R121, R3, 0x1f, RZ ;  /* 0x0000001f03797819 */ /* 0x000fe200000006ff */
[----:B------:R-:W-:Y:S01]  /*3a10*/  FADD R14, -R122, R23 ;  /* 0x000000177a0e7221 */ /* 0x000fe20000000100 */
[----:B------:R-:W-:-:S02]  /*3a20*/  FSEL R22, R18, RZ, P3 ;  /* 0x000000ff12167208 */ /* 0x000fc40001800000 */
[----:B------:R-:W1:Y:S01]  /*3a30*/  SYNCS.PHASECHK.TRANS64.TRYWAIT P5, [R20+URZ+0x14000], R121 ;  /* 0x01400079140075a7 */ /* 0x000e6200080a017f */
[----:B------:R-:W-:Y:S02]  /*3a40*/  FMUL R14, R14, UR22 ;  /* 0x000000160e0e7c20 */ /* 0x000fe40008400000 */
[C---:B------:R-:W-:Y:S01]  /*3a50*/  FADD R21, -R22.reuse, R21 ;  /* 0x0000001516157221 */ /* 0x040fe20000000100 */
[----:B------:R-:W-:Y:S02]  /*3a60*/  FMUL R23, R22, UR22 ;  /* 0x0000001616177c20 */ /* 0x000fe40008400000 */
[----:B------:R-:W-:Y:S01]  /*3a70*/  FSETP.GEU.AND P4, PT, R14, -126, PT ;  /* 0xc2fc00000e00780b */ /* 0x000fe20003f8e000 */
[----:B------:R-:W-:Y:S01]  /*3a80*/  FMUL R21, R21, UR22 ;  /* 0x0000001615157c20 */ /* 0x000fe20008400000 */
[--C-:B------:R-:W-:Y:S01]  /*3a90*/  FFMA R90, R90, UR22, -R23.reuse ;  /* 0x000000165a5a7c23 */ /* 0x100fe20008000817 */
[----:B------:R-:W-:-:S03]  /*3aa0*/  FFMA R22, R91, UR22, -R23 ;  /* 0x000000165b167c23 */ /* 0x000fc60008000817 */
[----:B------:R-:W-:Y:S02]  /*3ab0*/  FSETP.GEU.AND P3, PT, R21, -126, PT ;  /* 0xc2fc00001500780b */ /* 0x000fe40003f6e000 */
[----:B------:R-:W-:-:S05]  /*3ac0*/  FSETP.GEU.AND P6, PT, R90, -126, PT ;  /* 0xc2fc00005a00780b */ /* 0x000fca0003fce000 */
[----:B------:R-:W-:-:S06]  /*3ad0*/  @!P4 FMUL R14, R14, 0.5 ;  /* 0x3f0000000e0ec820 */ /* 0x000fcc0000400000 */
[----:B------:R-:W-:Y:S01]  /*3ae0*/  @!P3 FMUL R21, R21, 0.5 ;  /* 0x3f0000001515b820 */ /* 0x000fe20000400000 */
[----:B------:R-:W3:Y:S08]  /*3af0*/  MUFU.EX2 R14, R14 ;  /* 0x0000000e000e7308 */ /* 0x000ef00000000800 */
[----:B------:R-:W4:Y:S01]  /*3b00*/  MUFU.EX2 R21, R21 ;  /* 0x0000001500157308 */ /* 0x000f220000000800 */
[----:B-12---:R-:W-:Y:S05]  /*3b10*/  @!P5 BRA `(.L_x_30) ;  /* 0x0000005800c8d947 */ /* 0x006fea0003800000 */
.L_x_86:
[--C-:B------:R-:W-:Y:S01]  /*3b20*/  FFMA R91, R94, UR22, -R23.reuse ;  /* 0x000000165e5b7c23 */ /* 0x100fe20008000817 */
[--C-:B------:R-:W-:Y:S01]  /*3b30*/  FFMA R120, R95, UR22, -R23.reuse ;  /* 0x000000165f787c23 */ /* 0x100fe20008000817 */
[----:B------:R-:W-:Y:S01]  /*3b40*/  FSETP.GEU.AND P5, PT, R22, -126, PT ;  /* 0xc2fc00001600780b */ /* 0x000fe20003fae000 */
[----:B---3--:R-:W-:Y:S01]  /*3b50*/  @!P4 FMUL R14, R14, R14 ;  /* 0x0000000e0e0ec220 */ /* 0x008fe20000400000 */
[----:B----4-:R-:W-:Y:S01]  /*3b60*/  @!P3 FMUL R21, R21, R21 ;  /* 0x000000151515b220 */ /* 0x010fe20000400000 */
[----:B------:R-:W-:Y:S01]  /*3b70*/  FSETP.GEU.AND P4, PT, R91, -126, PT ;  /* 0xc2fc00005b00780b */ /* 0x000fe20003f8e000 */
[----:B------:R-:W-:Y:S01]  /*3b80*/  @!P6 FMUL R90, R90, 0.5 ;  /* 0x3f0000005a5ae820 */ /* 0x000fe20000400000 */
[----:B------:R-:W-:Y:S01]  /*3b90*/  FSETP.GEU.AND P3, PT, R120, -126, PT ;  /* 0xc2fc00007800780b */ /* 0x000fe20003f6e000 */
[----:B------:R-:W-:Y:S01]  /*3ba0*/  FMUL R122, R122, UR22 ;  /* 0x000000167a7a7c20 */ /* 0x000fe20008400000 */
[----:B------:R-:W-:Y:S01]  /*3bb0*/  R2UR UR6, R15 ;  /* 0x000000000f0672ca */ /* 0x000fe200000e0000 */
[----:B------:R2:W3:Y:S01]  /*3bc0*/  MUFU.EX2 R94, R90 ;  /* 0x0000005a005e7308 */ /* 0x0004e20000000800 */
[-C--:B------:R-:W-:Y:S01]  /*3bd0*/  FMUL R24, R24, R14.reuse ;  /* 0x0000000e18187220 */ /* 0x080fe20000400000 */
[--C-:B------:R-:W-:Y:S01]  /*3be0*/  FFMA R88, R88, UR22, -R122.reuse ;  /* 0x0000001658587c23 */ /* 0x100fe2000800087a */
[--C-:B------:R-:W-:Y:S01]  /*3bf0*/  FFMA R89, R89, UR22, -R122.reuse ;  /* 0x0000001659597c23 */ /* 0x100fe2000800087a */
[-C--:B------:R-:W-:Y:S01]  /*3c00*/  FMUL R25, R25, R14.reuse ;  /* 0x0000000e19197220 */ /* 0x080fe20000400000 */
[----:B------:R-:W-:Y:S01]  /*3c10*/  @!P5 FMUL R22, R22, 0.5 ;  /* 0x3f0000001616d820 */ /* 0x000fe20000400000 */
[-C--:B------:R-:W-:Y:S01]  /*3c20*/  FMUL R28, R28, R14.reuse ;  /* 0x0000000e1c1c7220 */ /* 0x080fe20000400000 */
[-C--:B------:R-:W-:Y:S01]  /*3c30*/  FMUL R29, R29, R14.reuse ;  /* 0x0000000e1d1d7220 */ /* 0x080fe20000400000 */
[----:B------:R-:W-:Y:S01]  /*3c40*/  @!P4 FMUL R91, R91, 0.5 ;  /* 0x3f0000005b5bc820 */ /* 0x000fe20000400000 */
[--C-:B--2---:R-:W-:Y:S01]  /*3c50*/  FFMA R90, R92, UR22, -R122.reuse ;  /* 0x000000165c5a7c23 */ /* 0x104fe2000800087a */
[----:B------:R-:W-:Y:S01]  /*3c60*/  @!P3 FMUL R120, R120, 0.5 ;  /* 0x3f0000007878b820 */ /* 0x000fe20000400000 */
[----:B------:R-:W2:Y:S01]  /*3c70*/  MUFU.EX2 R22, R22 ;  /* 0x0000001600167308 */ /* 0x000ea20000000800 */
[-C--:B------:R-:W-:Y:S01]  /*3c80*/  FMUL R32, R32, R14.reuse ;  /* 0x0000000e20207220 */ /* 0x080fe20000400000 */
[-C--:B------:R-:W-:Y:S01]  /*3c90*/  FMUL R33, R33, R14.reuse ;  /* 0x0000000e21217220 */ /* 0x080fe20000400000 */
[-C--:B------:R-:W-:Y:S01]  /*3ca0*/  FMUL R36, R36, R14.reuse ;  /* 0x0000000e24247220 */ /* 0x080fe20000400000 */
[-C--:B------:R-:W-:Y:S01]  /*3cb0*/  FMUL R37, R37, R14.reuse ;  /* 0x0000000e25257220 */ /* 0x080fe20000400000 */
[----:B------:R-:W-:Y:S01]  /*3cc0*/  FMUL R40, R40, R14 ;  /* 0x0000000e28287220 */ /* 0x000fe20000400000 */
[----:B---3--:R-:W-:Y:S01]  /*3cd0*/  @!P6 FMUL R94, R94, R94 ;  /* 0x0000005e5e5ee220 */ /* 0x008fe20000400000 */
[----:B------:R-:W-:Y:S01]  /*3ce0*/  FSETP.GEU.AND P6, PT, R88, -126, PT ;  /* 0xc2fc00005800780b */ /* 0x000fe20003fce000 */
[----:B-1----:R1:W3:Y:S01]  /*3cf0*/  MUFU.EX2 R20, R91 ;  /* 0x0000005b00147308 */ /* 0x0022e20000000800 */
[-C--:B------:R-:W-:Y:S01]  /*3d00*/  FMUL R41, R41, R14.reuse ;  /* 0x0000000e29297220 */ /* 0x080fe20000400000 */
[-C--:B------:R-:W-:Y:S01]  /*3d10*/  FMUL R44, R44, R14.reuse ;  /* 0x0000000e2c2c7220 */ /* 0x080fe20000400000 */
[-C--:B------:R-:W-:Y:S01]  /*3d20*/  FMUL R45, R45, R14.reuse ;  /* 0x0000000e2d2d7220 */ /* 0x080fe20000400000 */
[-C--:B------:R-:W-:Y:S01]  /*3d30*/  FMUL R48, R48, R14.reuse ;  /* 0x0000000e30307220 */ /* 0x080fe20000400000 */
[-C--:B------:R-:W-:Y:S01]  /*3d40*/  FMUL R49, R49, R14.reuse ;  /* 0x0000000e31317220 */ /* 0x080fe20000400000 */
[-C--:B------:R-:W-:Y:S01]  /*3d50*/  FMUL R52, R52, R14.reuse ;  /* 0x0000000e34347220 */ /* 0x080fe20000400000 */
[----:B------:R-:W-:Y:S01]  /*3d60*/  FMUL R53, R53, R14 ;  /* 0x0000000e35357220 */ /* 0x000fe20000400000 */
[----:B------:R-:W4:Y:S01]  /*3d70*/  MUFU.EX2 R95, R120 ;  /* 0x00000078005f7308 */ /* 0x000f220000000800 */
[--C-:B-1----:R-:W-:Y:S01]  /*3d80*/  FFMA R91, R93, UR22, -R122.reuse ;  /* 0x000000165d5b7c23 */ /* 0x102fe2000800087a */
[----:B--2---:R-:W-:Y:S01]  /*3d90*/  @!P5 FMUL R22, R22, R22 ;  /* 0x000000161616d220 */ /* 0x004fe20000400000 */
[----:B------:R-:W-:Y:S01]  /*3da0*/  FSETP.GEU.AND P5, PT, R89, -126, PT ;  /* 0xc2fc00005900780b */ /* 0x000fe20003fae000 */
[----:B------:R-:W-:Y:S01]  /*3db0*/  @!P6 FMUL R88, R88, 0.5 ;  /* 0x3f0000005858e820 */ /* 0x000fe20000400000 */
[-C--:B------:R-:W-:Y:S01]  /*3dc0*/  FMUL R56, R56, R14.reuse ;  /* 0x0000000e38387220 */ /* 0x080fe20000400000 */
[-C--:B------:R-:W-:Y:S01]  /*3dd0*/  FMUL R57, R57, R14.reuse ;  /* 0x0000000e39397220 */ /* 0x080fe20000400000 */
[----:B------:R-:W-:Y:S01]  /*3de0*/  FMUL R60, R60, R14 ;  /* 0x0000000e3c3c7220 */ /* 0x000fe20000400000 */
[----:B------:R-:W1:Y:S01]  /*3df0*/  MUFU.EX2 R121, R88 ;  /* 0x0000005800797308 */ /* 0x000e620000000800 */
[----:B---3--:R-:W-:Y:S01]  /*3e00*/  @!P4 FMUL R20, R20, R20 ;  /* 0x000000141414c220 */ /* 0x008fe20000400000 */
[----:B------:R-:W-:Y:S01]  /*3e10*/  FSETP.GEU.AND P4, PT, R90, -126, PT ;  /* 0xc2fc00005a00780b */ /* 0x000fe20003f8e000 */
[-C--:B------:R-:W-:Y:S01]  /*3e20*/  FMUL R61, R61, R14.reuse ;  /* 0x0000000e3d3d7220 */ /* 0x080fe20000400000 */
[-C--:B------:R-:W-:Y:S01]  /*3e30*/  FMUL R64, R64, R14.reuse ;  /* 0x0000000e40407220 */ /* 0x080fe20000400000 */
[-C--:B------:R-:W-:Y:S01]  /*3e40*/  FMUL R65, R65, R14.reuse ;  /* 0x0000000e41417220 */ /* 0x080fe20000400000 */
[-C--:B------:R-:W-:Y:S01]  /*3e50*/  FMUL R68, R68, R14.reuse ;  /* 0x0000000e44447220 */ /* 0x080fe20000400000 */
[-C--:B------:R-:W-:Y:S01]  /*3e60*/  FMUL R69, R69, R14.reuse ;  /* 0x0000000e45457220 */ /* 0x080fe20000400000 */
[----:B------:R-:W-:Y:S01]  /*3e70*/  @!P5 FMUL R89, R89, 0.5 ;  /* 0x3f0000005959d820 */ /* 0x000fe20000400000 */
[----:B----4-:R-:W-:Y:S01]  /*3e80*/  @!P3 FMUL R95, R95, R95 ;  /* 0x0000005f5f5fb220 */ /* 0x010fe20000400000 */
[----:B------:R-:W-:Y:S01]  /*3e90*/  FSETP.GEU.AND P3, PT, R91, -126, PT ;  /* 0xc2fc00005b00780b */ /* 0x000fe20003f6e000 */
[-C--:B------:R-:W-:Y:S01]  /*3ea0*/  FMUL R72, R72, R14.reuse ;  /* 0x0000000e48487220 */ /* 0x080fe20000400000 */
[----:B------:R-:W2:Y:S01]  /*3eb0*/  MUFU.EX2 R120, R89 ;  /* 0x0000005900787308 */ /* 0x000ea20000000800 */
[-C--:B------:R-:W-:Y:S01]  /*3ec0*/  FMUL R73, R73, R14.reuse ;  /* 0x0000000e49497220 */ /* 0x080fe20000400000 */
[-C--:B------:R-:W-:Y:S01]  /*3ed0*/  FMUL R76, R76, R14.reuse ;  /* 0x0000000e4c4c7220 */ /* 0x080fe20000400000 */
[----:B------:R-:W-:Y:S01]  /*3ee0*/  @!P4 FMUL R90, R90, 0.5 ;  /* 0x3f0000005a5ac820 */ /* 0x000fe20000400000 */
[-C--:B------:R-:W-:Y:S01]  /*3ef0*/  FMUL R77, R77, R14.reuse ;  /* 0x0000000e4d4d7220 */ /* 0x080fe20000400000 */
[----:B-1----:R-:W-:Y:S01]  /*3f00*/  @!P6 FMUL R121, R121, R121 ;  /* 0x000000797979e220 */ /* 0x002fe20000400000 */
[-C--:B------:R-:W-:Y:S01]  /*3f10*/  FMUL R80, R80, R14.reuse ;  /* 0x0000000e50507220 */ /* 0x080fe20000400000 */
[-C--:B------:R-:W-:Y:S01]  /*3f20*/  FMUL R81, R81, R14.reuse ;  /* 0x0000000e51517220 */ /* 0x080fe20000400000 */
[----:B------:R-:W1:Y:S01]  /*3f30*/  MUFU.EX2 R93, R90 ;  /* 0x0000005a005d7308 */ /* 0x000e620000000800 */
[-C--:B------:R-:W-:Y:S01]  /*3f40*/  FMUL R84, R84, R14.reuse ;  /* 0x0000000e54547220 */ /* 0x080fe20000400000 */
[----:B------:R-:W-:Y:S01]  /*3f50*/  FMUL R85, R85, R14 ;  /* 0x0000000e55557220 */ /* 0x000fe20000400000 */
[----:B------:R-:W-:Y:S01]  /*3f60*/  @!P3 FMUL R91, R91, 0.5 ;  /* 0x3f0000005b5bb820 */ /* 0x000fe20000400000 */
[-C--:B------:R-:W-:Y:S01]  /*3f70*/  FMUL R26, R26, R21.reuse ;  /* 0x000000151a1a7220 */ /* 0x080fe20000400000 */
[-C--:B------:R-:W-:Y:S01]  /*3f80*/  FMUL R27, R27, R21.reuse ;  /* 0x000000151b1b7220 */ /* 0x080fe20000400000 */
[-C--:B------:R-:W-:Y:S01]  /*3f90*/  FMUL R30, R30, R21.reuse ;  /* 0x000000151e1e7220 */ /* 0x080fe20000400000 */
[-C--:B------:R-:W-:Y:S01]  /*3fa0*/  FMUL R31, R31, R21.reuse ;  /* 0x000000151f1f7220 */ /* 0x080fe20000400000 */
[----:B------:R-:W3:Y:S01]  /*3fb0*/  MUFU.EX2 R92, R91 ;  /* 0x0000005b005c7308 */ /* 0x000ee20000000800 */
[----:B--2---:R-:W-:Y:S01]  /*3fc0*/  @!P5 FMUL R120, R120, R120 ;  /* 0x000000787878d220 */ /* 0x004fe20000400000 */
[-C--:B------:R-:W-:Y:S01]  /*3fd0*/  FMUL R34, R34, R21.reuse ;  /* 0x0000001522227220 */ /* 0x080fe20000400000 */
[-C--:B------:R-:W-:Y:S01]  /*3fe0*/  FMUL R35, R35, R21.reuse ;  /* 0x0000001523237220 */ /* 0x080fe20000400000 */
[-C--:B------:R-:W-:Y:S01]  /*3ff0*/  FMUL R38, R38, R21.reuse ;  /* 0x0000001526267220 */ /* 0x080fe20000400000 */
[-C--:B------:R-:W-:Y:S01]  /*4000*/  FMUL R39, R39, R21.reuse ;  /* 0x0000001527277220 */ /* 0x080fe20000400000 */
[-C--:B------:R-:W-:Y:S01]  /*4010*/  FMUL R42, R42, R21.reuse ;  /* 0x000000152a2a7220 */ /* 0x080fe20000400000 */
[-C--:B------:R-:W-:Y:S01]  /*4020*/  FMUL R43, R43, R21.reuse ;  /* 0x000000152b2b7220 */ /* 0x080fe20000400000 */
[----:B------:R-:W-:Y:S01]  /*4030*/  FMUL R46, R46, R21 ;  /* 0x000000152e2e7220 */ /* 0x000fe20000400000 */
[----:B-1----:R-:W-:Y:S01]  /*4040*/  @!P4 FMUL R93, R93, R93 ;  /* 0x0000005d5d5dc220 */ /* 0x002fe20000400000 */
[-C--:B------:R-:W-:Y:S01]  /*4050*/  FMUL R47, R47, R21.reuse ;  /* 0x000000152f2f7220 */ /* 0x080fe20000400000 */
[-C--:B------:R-:W-:Y:S01]  /*4060*/  FMUL R50, R50, R21.reuse ;  /* 0x0000001532327220 */ /* 0x080fe20000400000 */
[-C--:B------:R-:W-:Y:S01]  /*4070*/  FMUL R51, R51, R21.reuse ;  /* 0x0000001533337220 */ /* 0x080fe20000400000 */
[-C--:B------:R-:W-:Y:S01]  /*4080*/  FMUL R54, R54, R21.reuse ;  /* 0x0000001536367220 */ /* 0x080fe20000400000 */
[-C--:B------:R-:W-:Y:S01]  /*4090*/  FMUL R55, R55, R21.reuse ;  /* 0x0000001537377220 */ /* 0x080fe20000400000 */
[-C--:B------:R-:W-:Y:S01]  /*40a0*/  FMUL R58, R58, R21.reuse ;  /* 0x000000153a3a7220 */ /* 0x080fe20000400000 */
[-C--:B------:R-:W-:Y:S01]  /*40b0*/  FMUL R59, R59, R21.reuse ;  /* 0x000000153b3b7220 */ /* 0x080fe20000400000 */
[----:B---3--:R-:W-:Y:S01]  /*40c0*/  @!P3 FMUL R92, R92, R92 ;  /* 0x0000005c5c5cb220 */ /* 0x008fe20000400000 */
[-C--:B------:R-:W-:Y:S01]  /*40d0*/  FMUL R62, R62, R21.reuse ;  /* 0x000000153e3e7220 */ /* 0x080fe20000400000 */
        /* <DEDUP_REMOVED lines=12> */
[----:B------:R-:W-:Y:S01]  /*41a0*/  FMUL R87, R87, R21 ;  /* 0x0000001557577220 */ /* 0x000fe20000400000 */
[----:B------:R-:W-:Y:S01]  /*41b0*/  F2FP.BF16.F32.PACK_AB R89, R22, R94 ;  /* 0x0000005e1659723e */ /* 0x000fe200000010ff */
[----:B------:R-:W-:Y:S01]  /*41c0*/  ULEA UR6, UR6, UR23, 0xa ;  /* 0x0000001706067291 */ /* 0x000fe2000f8e503f */
[----:B------:R-:W-:Y:S01]  /*41d0*/  F2FP.BF16.F32.PACK_AB R91, R95, R20 ;  /* 0x000000145f5b723e */ /* 0x000fe200000010ff */
[----:B------:R-:W-:Y:S01]  /*41e0*/  UMOV UR7, 0x40000040 ;  /* 0x4000004000077882 */ /* 0x000fe20000000000 */
[----:B------:R-:W-:Y:S01]  /*41f0*/  F2FP.BF16.F32.PACK_AB R88, R120, R121 ;  /* 0x000000797858723e */ /* 0x000fe200000010ff */
[--C-:B------:R-:W-:Y:S01]  /*4200*/  FFMA R123, R98, UR22, -R23.reuse ;  /* 0x00000016627b7c23 */ /* 0x100fe20008000817 */
[----:B------:R-:W-:Y:S01]  /*4210*/  F2FP.BF16.F32.PACK_AB R90, R92, R93 ;  /* 0x0000005d5c5a723e */ /* 0x000fe200000010ff */
[--C-:B------:R-:W-:Y:S01]  /*4220*/  FFMA R98, R102, UR22, -R23.reuse ;  /* 0x0000001666627c23 */ /* 0x100fe20008000817 */
[--C-:B------:R-:W-:Y:S01]  /*4230*/  FFMA R125, R103, UR22, -R23.reuse ;  /* 0x00000016677d7c23 */ /* 0x100fe20008000817 */
[----:B------:R-:W-:Y:S01]  /*4240*/  FFMA R124, R101, UR22, -R122 ;  /* 0x00000016657c7c23 */ /* 0x000fe2000800087a */
[----:B------:R-:W-:Y:S01]  /*4250*/  WARPGROUP.ARRIVE ;  /* 0x00000000000079c5 */ /* 0x000fe20000000000 */
[----:B------:R-:W-:Y:S01]  /*4260*/  FSETP.GEU.AND P3, PT, R123, -126, PT ;  /* 0xc2fc00007b00780b */ /* 0x000fe20003f6e000 */
[----:B------:R-:W-:Y:S01]  /*4270*/  UIADD3 UR8, UR6, 0x80, URZ ;  /* 0x0000008006087890 */ /* 0x000fe2000fffe03f */
[----:B------:R-:W-:Y:S01]  /*4280*/  FSETP.GEU.AND P6, PT, R98, -126, PT ;  /* 0xc2fc00006200780b */ /* 0x000fe20003fce000 */
[----:B------:R-:W-:Y:S01]  /*4290*/  UMOV UR11, 0x40000040 ;  /* 0x40000040000b7882 */ /* 0x000fe20000000000 */
[----:B------:R-:W-:Y:S01]  /*42a0*/  FSETP.GEU.AND P5, PT, R125, -126, PT ;  /* 0xc2fc00007d00780b */ /* 0x000fe20003fae000 */
[----:B------:R-:W-:Y:S01]  /*42b0*/  HGMMA.64x128x16.F32.BF16 R24, R88, gdesc[UR4].tnspB, R24, gsb0 ;  /* 0x41e0000458187df0 */ /* 0x000fe20008001818 */
[--C-:B------:R-:W-:Y:S01]  /*42c0*/  FFMA R118, R118, UR22, -R23.reuse ;  /* 0x0000001676767c23 */ /* 0x100fe20008000817 */
[----:B------:R-:W-:Y:S01]  /*42d0*/  FFMA R119, R119, UR22, -R23 ;  /* 0x0000001677777c23 */ /* 0x000fe20008000817 */
[----:B------:R-:W-:Y:S01]  /*42e0*/  UMOV UR10, UR8 ;  /* 0x00000008000a7c82 */ /* 0x000fe20008000000 */
[----:B------:R-:W-:Y:S01]  /*42f0*/  UIADD3 UR8, UR6, 0x100, URZ ;  /* 0x0000010006087890 */ /* 0x000fe2000fffe03f */
[----:B------:R-:W-:Y:S01]  /*4300*/  FFMA R21, R21, R12, R94 ;  /* 0x0000000c15157223 */ /* 0x000fe2000000005e */
[----:B------:R-:W-:Y:S01]  /*4310*/  UIADD3 UR6, UR6, 0x180, URZ ;  /* 0x0000018006067890 */ /* 0x000fe2000fffe03f */
[----:B------:R-:W-:Y:S01]  /*4320*/  FFMA R13, R14, R13, R121 ;  /* 0x0000000d0e0d7223 */ /* 0x000fe20000000079 */
[----:B------:R-:W-:Y:S01]  /*4330*/  @!P3 FMUL R123, R123, 0.5 ;  /* 0x3f0000007b7bb820 */ /* 0x000fe20000400000 */
[----:B------:R-:W-:Y:S01]  /*4340*/  UMOV UR7, 0x40000040 ;  /* 0x4000004000077882 */ /* 0x000fe20000000000 */
[----:B------:R-:W-:Y:S01]  /*4350*/  @!P6 FMUL R98, R98, 0.5 ;  /* 0x3f0000006262e820 */ /* 0x000fe20000400000 */
[----:B------:R-:W-:Y:S01]  /*4360*/  FADD R21, R21, R22 ;  /* 0x0000001615157221 */ /* 0x000fe20000000000 */
[----:B------:R-:W-:Y:S01]  /*4370*/  @!P5 FMUL R125, R125, 0.5 ;  /* 0x3f0000007d7dd820 */ /* 0x000fe20000400000 */
[----:B------:R1:W2:Y:S01]  /*4380*/  MUFU.EX2 R102, R123 ;  /* 0x0000007b00667308 */ /* 0x0002a20000000800 */
[----:B------:R-:W-:Y:S01]  /*4390*/  FADD R120, R13, R120 ;  /* 0x000000780d787221 */ /* 0x000fe20000000000 */
[----:B------:R-:W-:Y:S01]  /*43a0*/  FADD R20, R21, R20 ;  /* 0x0000001415147221 */ /* 0x000fe20000000000 */
[----:B------:R-:W-:-:S02]  /*43b0*/  IADD3 R6, R6, 0x1, RZ ;  /* 0x0000000106067810 */ /* 0x000fc40007ffe0ff */
[----:B------:R-:W-:Y:S01]  /*43c0*/  FADD R93, R120, R93 ;  /* 0x0000005d785d7221 */ /* 0x000fe20000000000 */
[----:B------:R-:W-:Y:S01]  /*43d0*/  FADD R95, R20, R95 ;  /* 0x0000005f145f7221 */ /* 0x000fe20000000000 */
[----:B------:R-:W-:Y:S01]  /*43e0*/  IADD3 R15, R15, 0x1, RZ ;  /* 0x000000010f0f7810 */ /* 0x000fe20007ffe0ff */
[----:B------:R-:W3:Y:S01]  /*43f0*/  MUFU.EX2 R98, R98 ;  /* 0x0000006200627308 */ /* 0x000ee20000000800 */
[----:B-1----:R-:W-:Y:S01]  /*4400*/  FFMA R123, R106, UR22, -R23 ;  /* 0x000000166a7b7c23 */ /* 0x002fe20008000817 */
[----:B------:R-:W-:-:S06]  /*4410*/  FADD R92, R93, R92 ;  /* 0x0000005c5d5c7221 */ /* 0x000fcc0000000000 */
[----:B------:R-:W1:Y:S01]  /*4420*/  MUFU.EX2 R103, R125 ;  /* 0x0000007d00677308 */ /* 0x000e620000000800 */
[----:B--2---:R-:W-:Y:S01]  /*4430*/  @!P3 FMUL R102, R102, R102 ;  /* 0x000000666666b220 */ /* 0x004fe20000400000 */
[----:B---3--:R-:W-:Y:S01]  /*4440*/  @!P6 FMUL R98, R98, R98 ;  /* 0x000000626262e220 */ /* 0x008fe20000400000 */
[----:B-1----:R-:W-:Y:S01]  /*4450*/  @!P5 FMUL R103, R103, R103 ;  /* 0x000000676767d220 */ /* 0x002fe20000400000 */
[----:B------:R-:W-:-:S13]  /*4460*/  FSETP.GEU.AND P5, PT, R124, -126, PT ;  /* 0xc2fc00007c00780b */ /* 0x000fda0003fae000 */
[----:B------:R-:W-:Y:S01]  /*4470*/  @!P5 FMUL R124, R124, 0.5 ;  /* 0x3f0000007c7cd820 */ /* 0x000fe20000400000 */
[----:B------:R-:W-:Y:S02]  /*4480*/  WARPGROUP.DEPBAR.LE gsb0, 0x0 ;  /* 0x00008000000079c5 */ /* 0x000fe40000010000 */
[----:B------:R-:W-:Y:S01]  /*4490*/  FFMA R91, R99, UR22, -R23 ;  /* 0x00000016635b7c23 */ /* 0x000fe20008000817 */
[--C-:B------:R-:W-:Y:S01]  /*44a0*/  FFMA R88, R96, UR22, -R122.reuse ;  /* 0x0000001660587c23 */ /* 0x100fe2000800087a */
[--C-:B------:R-:W-:Y:S01]  /*44b0*/  FFMA R89, R97, UR22, -R122.reuse ;  /* 0x0000001661597c23 */ /* 0x100fe2000800087a */
[----:B------:R-:W-:Y:S01]  /*44c0*/  FFMA R90, R100, UR22, -R122 ;  /* 0x00000016645a7c23 */ /* 0x000fe2000800087a */
[----:B------:R1:W2:Y:S01]  /*44d0*/  MUFU.EX2 R96, R124 ;  /* 0x0000007c00607308 */ /* 0x0002a20000000800 */
[----:B------:R-:W-:Y:S02]  /*44e0*/  FSETP.GEU.AND P4, PT, R91, -126, PT ;  /* 0xc2fc00005b00780b */ /* 0x000fe40003f8e000 */
[----:B------:R-:W-:-:S02]  /*44f0*/  FSETP.GEU.AND P3, PT, R88, -126, PT ;  /* 0xc2fc00005800780b */ /* 0x000fc40003f6e000 */
[----:B------:R-:W-:Y:S01]  /*4500*/  FSETP.GEU.AND P6, PT, R90, -126, PT ;  /* 0xc2fc00005a00780b */ /* 0x000fe20003fce000 */
[----:B-1----:R-:W-:-:S08]  /*4510*/  FFMA R124, R109, UR22, -R122 ;  /* 0x000000166d7c7c23 */ /* 0x002fd0000800087a */
[----:B------:R-:W-:Y:S02]  /*4520*/  @!P4 FMUL R91, R91, 0.5 ;  /* 0x3f0000005b5bc820 */ /* 0x000fe40000400000 */
[----:B------:R-:W-:Y:S01]  /*4530*/  @!P3 FMUL R88, R88, 0.5 ;  /* 0x3f0000005858b820 */ /* 0x000fe20000400000 */
[----:B--2---:R-:W-:Y:S01]  /*4540*/  @!P5 FMUL R96, R96, R96 ;  /* 0x000000606060d220 */ /* 0x004fe20000400000 */
[----:B------:R1:W2:Y:S01]  /*4550*/  MUFU.EX2 R99, R91 ;  /* 0x0000005b00637308 */ /* 0x0002a20000000800 */
[----:B------:R-:W-:-:S07]  /*4560*/  @!P6 FMUL R90, R90, 0.5 ;  /* 0x3f0000005a5ae820 */ /* 0x000fce0000400000 */
[----:B------:R-:W3:Y:S01]  /*4570*/  MUFU.EX2 R101, R88 ;  /* 0x0000005800657308 */ /* 0x000ee20000000800 */
[----:B-1----:R-:W-:-:S07]  /*4580*/  F2FP.BF16.F32.PACK_AB R91, R103, R98 ;  /* 0x00000062675b723e */ /* 0x002fce00000010ff */
[----:B------:R-:W1:Y:S01]  /*4590*/  MUFU.EX2 R97, R90 ;  /* 0x0000005a00617308 */ /* 0x000e620000000800 */
[----:B--2---:R-:W-:Y:S01]  /*45a0*/  @!P4 FMUL R99, R99, R99 ;  /* 0x000000636363c220 */ /* 0x004fe20000400000 */
[----:B------:R-:W-:Y:S01]  /*45b0*/  FSETP.GEU.AND P4, PT, R89, -126, PT ;  /* 0xc2fc00005900780b */ /* 0x000fe20003f8e000 */
[----:B---3--:R-:W-:Y:S01]  /*45c0*/  @!P3 FMUL R101, R101, R101 ;  /* 0x000000656565b220 */ /* 0x008fe20000400000 */
[----:B------:R-:W-:-:S11]  /*45d0*/  FSETP.GEU.AND P3, PT, R123, -126, PT ;  /* 0xc2fc00007b00780b */ /* 0x000fd60003f6e000 */
[----:B------:R-:W-:Y:S01]  /*45e0*/  @!P4 FMUL R89, R89, 0.5 ;  /* 0x3f0000005959c820 */ /* 0x000fe20000400000 */
[----:B-1----:R-:W-:-:S03]  /*45f0*/  @!P6 FMUL R97, R97, R97 ;  /* 0x000000616161e220 */ /* 0x002fc60000400000 */
[----:B------:R1:W2:Y:S02]  /*4600*/  MUFU.EX2 R100, R89 ;  /* 0x0000005900647308 */ /* 0x0002a40000000800 */
[----:B------:R-:W-:Y:S01]  /*4610*/  F2FP.BF16.F32.PACK_AB R90, R96, R97 ;  /* 0x00000061605a723e */ /* 0x000fe200000010ff */
[----:B------:R-:W-:Y:S01]  /*4620*/  @!P3 FMUL R123, R123, 0.5 ;  /* 0x3f0000007b7bb820 */ /* 0x000fe20000400000 */
[----:B-1----:R-:W-:Y:S01]  /*4630*/  F2FP.BF16.F32.PACK_AB R89, R99, R102 ;  /* 0x000000666359723e */ /* 0x002fe200000010ff */
[----:B------:R-:W-:-:S04]  /*4640*/  FADD R102, R95, R102 ;  /* 0x000000665f667221 */ /* 0x000fc80000000000 */
[----:B------:R-:W-:Y:S01]  /*4650*/  FADD R99, R102, R99 ;  /* 0x0000006366637221 */ /* 0x000fe20000000000 */
[----:B--2---:R-:W-:-:S03]  /*4660*/  @!P4 FMUL R100, R100, R100 ;  /* 0x000000646464c220 */ /* 0x004fc60000400000 */
[----:B------:R-:W-:Y:S02]  /*4670*/  FADD R98, R99, R98 ;  /* 0x0000006263627221 */ /* 0x000fe40000000000 */
[----:B------:R-:W-:Y:S01]  /*4680*/  F2FP.BF16.F32.PACK_AB R88, R100, R101 ;  /* 0x000000656458723e */ /* 0x000fe200000010ff */
[----:B------:R-:W-:Y:S01]  /*4690*/  FADD R101, R92, R101 ;  /* 0x000000655c657221 */ /* 0x000fe20000000000 */
[----:B------:R-:W-:Y:S02]  /*46a0*/  FADD R98, R98, R103 ;  /* 0x0000006762627221 */ /* 0x000fe40000000000 */
[----:B------:R-:W-:Y:S01]  /*46b0*/  WARPGROUP.ARRIVE ;  /* 0x00000000000079c5 */ /* 0x000fe20000000000 */
[----:B------:R-:W-:-:S04]  /*46c0*/  FADD R100, R101, R100 ;  /* 0x0000006465647221 */ /* 0x000fc80000000000 */
[----:B------:R-:W-:Y:S01]  /*46d0*/  FADD R97, R100, R97 ;  /* 0x0000006164617221 */ /* 0x000fe20000000000 */
[----:B------:R-:W-:Y:S01]  /*46e0*/  HGMMA.64x128x16.F32.BF16 R24, R88, gdesc[UR8].tnspB, R24, gsb0 ;  /* 0x41e0000858187df0 */ /* 0x000fe20008001818 */
[----:B------:R-:W-:Y:S01]  /*46f0*/  UMOV UR10, UR8 ;  /* 0x00000008000a7c82 */ /* 0x000fe20008000000 */
[----:B------:R-:W-:Y:S01]  /*4700*/  UMOV UR11, 0x40000040 ;  /* 0x40000040000b7882 */ /* 0x000fe20000000000 */
[----:B------:R-:W-:Y:S01]  /*4710*/  FADD R97, R97, R96 ;  /* 0x0000006061617221 */ /* 0x000fe20000000000 */
[----:B------:R-:W-:Y:S02]  /*4720*/  WARPGROUP.DEPBAR.LE gsb0, 0x0 ;  /* 0x00008000000079c5 */ /* 0x000fe40000010000 */
[--C-:B------:R-:W-:Y:S01]  /*4730*/  FFMA R89, R107, UR22, -R23.reuse ;  /* 0x000000166b597c23 */ /* 0x100fe20008000817 */
[--C-:B------:R-:W-:Y:S01]  /*4740*/  FFMA R107, R110, UR22, -R23.reuse ;  /* 0x000000166e6b7c23 */ /* 0x100fe20008000817 */
[--C-:B------:R-:W-:Y:S01]  /*4750*/  FFMA R91, R111, UR22, -R23.reuse ;  /* 0x000000166f5b7c23 */ /* 0x100fe20008000817 */
[--C-:B------:R-:W-:Y:S01]  /*4760*/  FFMA R110, R104, UR22, -R122.reuse ;  /* 0x00000016686e7c23 */ /* 0x100fe2000800087a */
[----:B------:R1:W2:Y:S01]  /*4770*/  MUFU.EX2 R111, R123 ;  /* 0x0000007b006f7308 */ /* 0x0002a20000000800 */
[----:B------:R-:W-:Y:S01]  /*4780*/  FSETP.GEU.AND P4, PT, R89, -126, PT ;  /* 0xc2fc00005900780b */ /* 0x000fe20003f8e000 */
[--C-:B------:R-:W-:Y:S01]  /*4790*/  FFMA R88, R105, UR22, -R122.reuse ;  /* 0x0000001669587c23 */ /* 0x100fe2000800087a */
[----:B------:R-:W-:Y:S01]  /*47a0*/  FSETP.GEU.AND P6, PT, R107, -126, PT ;  /* 0xc2fc00006b00780b */ /* 0x000fe20003fce000 */
[----:B------:R-:W-:Y:S01]  /*47b0*/  FFMA R90, R108, UR22, -R122 ;  /* 0x000000166c5a7c23 */ /* 0x000fe2000800087a */
[----:B------:R-:W-:Y:S01]  /*47c0*/  FSETP.GEU.AND P5, PT, R91, -126, PT ;  /* 0xc2fc00005b00780b */ /* 0x000fe20003fae000 */
[----:B-1----:R-:W-:-:S08]  /*47d0*/  FFMA R123, R114, UR22, -R23 ;  /* 0x00000016727b7c23 */ /* 0x002fd00008000817 */
[----:B------:R-:W-:Y:S02]  /*47e0*/  @!P4 FMUL R89, R89, 0.5 ;  /* 0x3f0000005959c820 */ /* 0x000fe40000400000 */
[----:B------:R-:W-:Y:S01]  /*47f0*/  @!P6 FMUL R107, R107, 0.5 ;  /* 0x3f0000006b6be820 */ /* 0x000fe20000400000 */
[----:B--2---:R-:W-:Y:S01]  /*4800*/  @!P3 FMUL R111, R111, R111 ;  /* 0x0000006f6f6fb220 */ /* 0x004fe20000400000 */
[----:B------:R-:W-:Y:S01]  /*4810*/  @!P5 FMUL R91, R91, 0.5 ;  /* 0x3f0000005b5bd820 */ /* 0x000fe20000400000 */
[----:B------:R-:W1:Y:S01]  /*4820*/  MUFU.EX2 R106, R89 ;  /* 0x00000059006a7308 */ /* 0x000e620000000800 */
[----:B------:R-:W-:-:S07]  /*4830*/  FSETP.GEU.AND P3, PT, R110, -126, PT ;  /* 0xc2fc00006e00780b */ /* 0x000fce0003f6e000 */
[----:B------:R-:W2:Y:S06]  /*4840*/  MUFU.EX2 R107, R107 ;  /* 0x0000006b006b7308 */ /* 0x000eac0000000800 */
[----:B------:R-:W-:Y:S02]  /*4850*/  @!P3 FMUL R110, R110, 0.5 ;  /* 0x3f0000006e6eb820 */ /* 0x000fe40000400000 */
[----:B------:R-:W3:Y:S01]  /*4860*/  MUFU.EX2 R104, R91 ;  /* 0x0000005b00687308 */ /* 0x000ee20000000800 */
[----:B-1----:R-:W-:Y:S01]  /*4870*/  @!P4 FMUL R106, R106, R106 ;  /* 0x0000006a6a6ac220 */ /* 0x002fe20000400000 */
[----:B------:R-:W-:-:S04]  /*4880*/  FSETP.GEU.AND P4, PT, R88, -126, PT ;  /* 0xc2fc00005800780b */ /* 0x000fc80003f8e000 */
[----:B------:R-:W-:Y:S01]  /*4890*/  F2FP.BF16.F32.PACK_AB R89, R106, R111 ;  /* 0x0000006f6a59723e */ /* 0x000fe200000010ff */
[----:B------:R-:W-:Y:S01]  /*48a0*/  FADD R111, R98, R111 ;  /* 0x0000006f626f7221 */ /* 0x000fe20000000000 */
[----:B------:R-:W1:Y:S01]  /*48b0*/  MUFU.EX2 R110, R110 ;  /* 0x0000006e006e7308 */ /* 0x000e620000000800 */
[----:B--2---:R-:W-:Y:S01]  /*48c0*/  @!P6 FMUL R107, R107, R107 ;  /* 0x0000006b6b6be220 */ /* 0x004fe20000400000 */
[----:B------:R-:W-:Y:S01]  /*48d0*/  FSETP.GEU.AND P6, PT, R90, -126, PT ;  /* 0xc2fc00005a00780b */ /* 0x000fe20003fce000 */
[----:B------:R-:W-:-:S04]  /*48e0*/  FADD R106, R111, R106 ;  /* 0x0000006a6f6a7221 */ /* 0x000fc80000000000 */
[----:B------:R-:W-:Y:S01]  /*48f0*/  @!P4 FMUL R88, R88, 0.5 ;  /* 0x3f0000005858c820 */ /* 0x000fe20000400000 */
[----:B---3--:R-:W-:Y:S01]  /*4900*/  @!P5 FMUL R104, R104, R104 ;  /* 0x000000686868d220 */ /* 0x008fe20000400000 */
[----:B------:R-:W-:Y:S02]  /*4910*/  FSETP.GEU.AND P5, PT, R124, -126, PT ;  /* 0xc2fc00007c00780b */ /* 0x000fe40003fae000 */
[----:B------:R-:W2:Y:S02]  /*4920*/  MUFU.EX2 R109, R88 ;  /* 0x00000058006d7308 */ /* 0x000ea40000000800 */
[----:B------:R-:W-:Y:S02]  /*4930*/  F2FP.BF16.F32.PACK_AB R91, R104, R107 ;  /* 0x0000006b685b723e */ /* 0x000fe400000010ff */
[----:B------:R-:W-:Y:S01]  /*4940*/  @!P6 FMUL R90, R90, 0.5 ;  /* 0x3f0000005a5ae820 */ /* 0x000fe20000400000 */
[----:B------:R-:W-:Y:S01]  /*4950*/  FADD R107, R106, R107 ;  /* 0x0000006b6a6b7221 */ /* 0x000fe20000000000 */
[----:B-1----:R-:W-:Y:S01]  /*4960*/  @!P3 FMUL R110, R110, R110 ;  /* 0x0000006e6e6eb220 */ /* 0x002fe20000400000 */
[----:B------:R-:W-:Y:S01]  /*4970*/  FSETP.GEU.AND P3, PT, R123, -126, PT ;  /* 0xc2fc00007b00780b */ /* 0x000fe20003f6e000 */
[----:B------:R-:W1:Y:S01]  /*4980*/  MUFU.EX2 R105, R90 ;  /* 0x0000005a00697308 */ /* 0x000e620000000800 */
[----:B------:R-:W-:-:S02]  /*4990*/  FADD R107, R107, R104 ;  /* 0x000000686b6b7221 */ /* 0x000fc40000000000 */
[----:B------:R-:W-:-:S05]  /*49a0*/  @!P5 FMUL R124, R124, 0.5 ;  /* 0x3f0000007c7cd820 */ /* 0x000fca0000400000 */
[----:B------:R-:W3:Y:S01]  /*49b0*/  MUFU.EX2 R108, R124 ;  /* 0x0000007c006c7308 */ /* 0x000ee20000000800 */
[----:B--2---:R-:W-:-:S03]  /*49c0*/  @!P4 FMUL R109, R109, R109 ;  /* 0x0000006d6d6dc220 */ /* 0x004fc60000400000 */
[----:B------:R-:W-:Y:S02]  /*49d0*/  @!P3 FMUL R123, R123, 0.5 ;  /* 0x3f0000007b7bb820 */ /* 0x000fe40000400000 */
[----:B------:R-:W-:Y:S01]  /*49e0*/  F2FP.BF16.F32.PACK_AB R88, R109, R110 ;  /* 0x0000006e6d58723e */ /* 0x000fe200000010ff */
[----:B------:R-:W-:Y:S01]  /*49f0*/  FADD R110, R97, R110 ;  /* 0x0000006e616e7221 */ /* 0x000fe20000000000 */
[----:B------:R-:W2:Y:S01]  /*4a00*/  MUFU.EX2 R114, R123 ;  /* 0x0000007b00727308 */ /* 0x000ea20000000800 */
[----:B-1----:R-:W-:Y:S01]  /*4a10*/  @!P6 FMUL R105, R105, R105 ;  /* 0x000000696969e220 */ /* 0x002fe20000400000 */
[----:B------:R-:W-:Y:S01]  /*4a20*/  FSETP.GEU.AND P6, PT, R118, -126, PT ;  /* 0xc2fc00007600780b */ /* 0x000fe20003fce000 */
[----:B------:R-:W-:Y:S01]  /*4a30*/  FADD R110, R110, R109 ;  /* 0x0000006d6e6e7221 */ /* 0x000fe20000000000 */
[----:B---3--:R-:W-:Y:S01]  /*4a40*/  @!P5 FMUL R108, R108, R108 ;  /* 0x0000006c6c6cd220 */ /* 0x008fe20000400000 */
[----:B------:R-:W-:-:S04]  /*4a50*/  FSETP.GEU.AND P5, PT, R119, -126, PT ;  /* 0xc2fc00007700780b */ /* 0x000fc80003fae000 */
[----:B------:R-:W-:-:S06]  /*4a60*/  F2FP.BF16.F32.PACK_AB R90, R108, R105 ;  /* 0x000000696c5a723e */ /* 0x000fcc00000010ff */
[----:B------:R-:W-:Y:S01]  /*4a70*/  @!P6 FMUL R118, R118, 0.5 ;  /* 0x3f0000007676e820 */ /* 0x000fe20000400000 */
[----:B------:R-:W-:Y:S01]  /*4a80*/  FADD R105, R110, R105 ;  /* 0x000000696e697221 */ /* 0x000fe20000000000 */
[----:B--2---:R-:W-:Y:S01]  /*4a90*/  @!P3 FMUL R114, R114, R114 ;  /* 0x000000727272b220 */ /* 0x004fe20000400000 */
[----:B------:R-:W-:Y:S02]  /*4aa0*/  WARPGROUP.ARRIVE ;  /* 0x00000000000079c5 */ /* 0x000fe40000000000 */
[----:B------:R-:W-:Y:S01]  /*4ab0*/  FADD R108, R105, R108 ;  /* 0x0000006c696c7221 */ /* 0x000fe20000000000 */
[----:B------:R-:W1:Y:S01]  /*4ac0*/  MUFU.EX2 R118, R118 ;  /* 0x0000007600767308 */ /* 0x000e620000000800 */
[----:B------:R-:W-:Y:S02]  /*4ad0*/  @!P5 FMUL R119, R119, 0.5 ;  /* 0x3f0000007777d820 */ /* 0x000fe40000400000 */
[----:B------:R-:W-:Y:S01]  /*4ae0*/  HGMMA.64x128x16.F32.BF16 R24, R88, gdesc[UR8].tnspB, R24, gsb0 ;  /* 0x41e0000858187df0 */ /* 0x000fe20008001818 */
[----:B-1----:R-:W-:-:S02]  /*4af0*/  @!P6 FMUL R118, R118, R118 ;  /* 0x000000767676e220 */ /* 0x002fc40000400000 */
[----:B------:R-:W-:Y:S02]  /*4b00*/  WARPGROUP.DEPBAR.LE gsb0, 0x0 ;  /* 0x00008000000079c5 */ /* 0x000fe40000010000 */
[----:B------:R-:W-:Y:S01]  /*4b10*/  FFMA R91, R115, UR22, -R23 ;  /* 0x00000016735b7c23 */ /* 0x000fe20008000817 */
[--C-:B------:R-:W-:Y:S01]  /*4b20*/  FFMA R88, R112, UR22, -R122.reuse ;  /* 0x0000001670587c23 */ /* 0x100fe2000800087a */
[----:B------:R-:W1:Y:S01]  /*4b30*/  MUFU.EX2 R23, R119 ;  /* 0x0000007700177308 */ /* 0x000e620000000800 */
[--C-:B------:R-:W-:Y:S01]  /*4b40*/  FFMA R89, R113, UR22, -R122.reuse ;  /* 0x0000001671597c23 */ /* 0x100fe2000800087a */
[--C-:B------:R-:W-:Y:S01]  /*4b50*/  FFMA R90, R117, UR22, -R122.reuse ;  /* 0x00000016755a7c23 */ /* 0x100fe2000800087a */
[----:B------:R-:W-:Y:S01]  /*4b60*/  FSETP.GEU.AND P4, PT, R91, -126, PT ;  /* 0xc2fc00005b00780b */ /* 0x000fe20003f8e000 */
[----:B------:R-:W-:Y:S01]  /*4b70*/  FFMA R122, R116, UR22, -R122 ;  /* 0x00000016747a7c23 */ /* 0x000fe2000800087a */
[----:B------:R-:W-:Y:S02]  /*4b80*/  FSETP.GEU.AND P3, PT, R88, -126, PT ;  /* 0xc2fc00005800780b */ /* 0x000fe40003f6e000 */
[----:B------:R-:W-:-:S09]  /*4b90*/  FSETP.GEU.AND P6, PT, R90, -126, PT ;  /* 0xc2fc00005a00780b */ /* 0x000fd20003fce000 */
[----:B------:R-:W-:Y:S01]  /*4ba0*/  @!P4 FMUL R91, R91, 0.5 ;  /* 0x3f0000005b5bc820 */ /* 0x000fe20000400000 */
[----:B-1----:R-:W-:Y:S01]  /*4bb0*/  @!P5 FMUL R23, R23, R23 ;  /* 0x000000171717d220 */ /* 0x002fe20000400000 */
[----:B------:R-:W-:Y:S01]  /*4bc0*/  FSETP.GEU.AND P5, PT, R122, -126, PT ;  /* 0xc2fc00007a00780b */ /* 0x000fe20003fae000 */
[----:B------:R-:W-:Y:S01]  /*4bd0*/  @!P3 FMUL R88, R88, 0.5 ;  /* 0x3f0000005858b820 */ /* 0x000fe20000400000 */
[----:B------:R1:W2:Y:S01]  /*4be0*/  MUFU.EX2 R115, R91 ;  /* 0x0000005b00737308 */ /* 0x0002a20000000800 */
[----:B------:R-:W-:-:S07]  /*4bf0*/  @!P6 FMUL R90, R90, 0.5 ;  /* 0x3f0000005a5ae820 */ /* 0x000fce0000400000 */
[----:B------:R-:W3:Y:S01]  /*4c00*/  MUFU.EX2 R113, R88 ;  /* 0x0000005800717308 */ /* 0x000ee20000000800 */
[----:B-1----:R-:W-:Y:S02]  /*4c10*/  F2FP.BF16.F32.PACK_AB R91, R23, R118 ;  /* 0x00000076175b723e */ /* 0x002fe400000010ff */
[----:B------:R-:W-:-:S05]  /*4c20*/  @!P5 FMUL R122, R122, 0.5 ;  /* 0x3f0000007a7ad820 */ /* 0x000fca0000400000 */
[----:B------:R-:W1:Y:S01]  /*4c30*/  MUFU.EX2 R112, R90 ;  /* 0x0000005a00707308 */ /* 0x000e620000000800 */
[----:B--2---:R-:W-:Y:S01]  /*4c40*/  @!P4 FMUL R115, R115, R115 ;  /* 0x000000737373c220 */ /* 0x004fe20000400000 */
[----:B------:R-:W-:-:S06]  /*4c50*/  FSETP.GEU.AND P4, PT, R89, -126, PT ;  /* 0xc2fc00005900780b */ /* 0x000fcc0003f8e000 */
[----:B------:R-:W2:Y:S01]  /*4c60*/  MUFU.EX2 R117, R122 ;  /* 0x0000007a00757308 */ /* 0x000ea20000000800 */
[----:B---3--:R-:W-:Y:S01]  /*4c70*/  @!P3 FMUL R113, R113, R113 ;  /* 0x000000717171b220 */ /* 0x008fe20000400000 */
[----:B------:R-:W-:-:S04]  /*4c80*/  ISETP.NE.AND P3, PT, R6, 0x4, PT ;  /* 0x000000040600780c */ /* 0x000fc80003f65270 */
[----:B------:R-:W-:Y:S01]  /*4c90*/  SEL R6, R6, RZ, P3 ;  /* 0x000000ff06067207 */ /* 0x000fe20001800000 */
[----:B------:R-:W-:Y:S01]  /*4ca0*/  @!P4 FMUL R89, R89, 0.5 ;  /* 0x3f0000005959c820 */ /* 0x000fe20000400000 */
[----:B-1----:R-:W-:-:S03]  /*4cb0*/  @!P6 FMUL R112, R112, R112 ;  /* 0x000000707070e220 */ /* 0x002fc60000400000 */
[----:B------:R1:W3:Y:S01]  /*4cc0*/  MUFU.EX2 R116, R89 ;  /* 0x0000005900747308 */ /* 0x0002e20000000800 */
[C---:B------:R-:W-:Y:S02]  /*4cd0*/  IMAD R12, R6.reuse, 0x8, R11 ;  /* 0x00000008060c7824 */ /* 0x040fe400078e020b */
[----:B------:R-:W-:Y:S02]  /*4ce0*/  VIADD R6, R6, 0x1 ;  /* 0x0000000106067836 */ /* 0x000fe40000000000 */
[----:B--2---:R-:W-:Y:S01]  /*4cf0*/  @!P5 FMUL R117, R117, R117 ;  /* 0x000000757575d220 */ /* 0x004fe20000400000 */
[----:B------:R-:W-:Y:S02]  /*4d00*/  PRMT R12, RZ, 0x654, R12 ;  /* 0x00000654ff0c7816 */ /* 0x000fe4000000000c */
[----:B-1----:R-:W-:Y:S01]  /*4d10*/  F2FP.BF16.F32.PACK_AB R89, R115, R114 ;  /* 0x000000727359723e */ /* 0x002fe200000010ff */
[----:B------:R-:W-:Y:S01]  /*4d20*/  FADD R114, R107, R114 ;  /* 0x000000726b727221 */ /* 0x000fe20000000000 */
[----:B------:R-:W-:-:S02]  /*4d30*/  F2FP.BF16.F32.PACK_AB R90, R112, R117 ;  /* 0x00000075705a723e */ /* 0x000fc400000010ff */
[----:B------:R-:W-:Y:S01]  /*4d40*/  ISETP.NE.AND P3, PT, R6, 0x4, PT ;  /* 0x000000040600780c */ /* 0x000fe20003f65270 */
[----:B------:R-:W-:Y:S01]  /*4d50*/  FADD R115, R114, R115 ;  /* 0x0000007372737221 */ /* 0x000fe20000000000 */
[----:B---3--:R-:W-:Y:S01]  /*4d60*/  @!P4 FMUL R116, R116, R116 ;  /* 0x000000747474c220 */ /* 0x008fe20000400000 */
[----:B------:R-:W-:Y:S02]  /*4d70*/  ISETP.NE.AND P4, PT, R15, 0x4, PT ;  /* 0x000000040f00780c */ /* 0x000fe40003f85270 */
[----:B------:R-:W-:Y:S02]  /*4d80*/  SEL R6, R6, RZ, P3 ;  /* 0x000000ff06067207 */ /* 0x000fe40001800000 */
[----:B------:R-:W-:Y:S01]  /*4d90*/  F2FP.BF16.F32.PACK_AB R88, R116, R113 ;  /* 0x000000717458723e */ /* 0x000fe200000010ff */
[----:B------:R-:W-:Y:S01]  /*4da0*/  FADD R113, R108, R113 ;  /* 0x000000716c717221 */ /* 0x000fe20000000000 */
[----:B------:R-:W-:Y:S02]  /*4db0*/  SEL R14, RZ, 0x1, P4 ;  /* 0x00000001ff0e7807 */ /* 0x000fe40002000000 */
[----:B------:R-:W-:Y:S01]  /*4dc0*/  WARPGROUP.ARRIVE ;  /* 0x00000000000079c5 */ /* 0x000fe20000000000 */
[----:B------:R-:W-:Y:S01]  /*4dd0*/  FADD R116, R113, R116 ;  /* 0x0000007471747221 */ /* 0x000fe20000000000 */
[----:B------:R-:W-:-:S02]  /*4de0*/  LOP3.LUT R3, R3, R14, RZ, 0x3c, !PT ;  /* 0x0000000e03037212 */ /* 0x000fc400078e3cff */
[----:B------:R-:W-:Y:S01]  /*4df0*/  SEL R15, R15, RZ, P4 ;  /* 0x000000ff0f0f7207 */ /* 0x000fe20002000000 */
[----:B------:R-:W-:Y:S01]  /*4e00*/  FADD R13, R116, R117 ;  /* 0x00000075740d7221 */ /* 0x000fe20000000000 */
[----:B------:R-:W-:Y:S03]  /*4e10*/  HGMMA.64x128x16.F32.BF16 R24, R88, gdesc[UR4].tnspB, R24, gsb0 ;  /* 0x41e0000458187df0 */ /* 0x000fe60008001818 */
[----:B------:R-:W-:Y:S01]  /*4e20*/  FADD R13, R13, R112 ;  /* 0x000000700d0d7221 */ /* 0x000fe20000000000 */
[----:B------:R-:W-:Y:S02]  /*4e30*/  WARPGROUP.DEPBAR.LE gsb0, 0x0 ;  /* 0x00008000000079c5 */ /* 0x000fe40000010000 */
[----:B------:R1:W-:Y:S02]  /*4e40*/  SYNCS.ARRIVE.TRANS64.RED.A1T0 RZ, [R12+URZ], RZ ;  /* 0x000000ff0cff79a7 */ /* 0x0003e4000810043f */
[----:B-1----:R-:W-:-:S04]  /*4e50*/  FADD R12, R115, R118 ;  /* 0x00000076730c7221 */ /* 0x002fc80000000000 */
[----:B------:R-:W-:Y:S01]  /*4e60*/  FADD R12, R12, R23 ;  /* 0x000000170c0c7221 */ /* 0x000fe20000000000 */
[----:B------:R-:W-:Y:S06]  /*4e70*/  @P2 BRA `(.L_x_31) ;  /* 0x0000000000b42947 */ /* 0x000fec0003800000 */
[----:B------:R-:W-:Y:S01]  /*4e80*/  ISETP.LT.OR P2, PT, R7, 0x1, !P0 ;  /* 0x000000010700780c */ /* 0x000fe20004741670 */
[----:B------:R-:W-:-:S12]  /*4e90*/  BSSY B0, `(.L_x_32) ;  /* 0x000002a000007945 */ /* 0x000fd80003800000 */
[----:B------:R-:W-:Y:S05]  /*4ea0*/  @P2 BRA `(.L_x_33) ;  /* 0x0000000000a02947 */ /* 0x000fea0003800000 */
[----:B------:R-:W-:Y:S02]  /*4eb0*/  LEA R14, R5, R2, 0x3 ;  /* 0x00000002050e7211 */ /* 0x000fe400078e18ff */
[----:B------:R-:W-:Y:S02]  /*4ec0*/  SHF.L.U32 R21, R4, 0x1f, RZ ;  /* 0x0000001f04157819 */ /* 0x000fe400000006ff */
[----:B------:R-:W-:Y:S02]  /*4ed0*/  ISETP.NE.AND P3, PT, R0, RZ, PT ;  /* 0x000000ff0000720c */ /* 0x000fe40003f65270 */
[----:B------:R-:W1:Y:S02]  /*4ee0*/  SYNCS.PHASECHK.TRANS64.TRYWAIT P2, [R14+URZ+0x14020], R21 ;  /* 0x014020150e0075a7 */ /* 0x000e64000804017f */
[----:B-1----:R-:W-:Y:S09]  /*4ef0*/  @!P2 BRA `(.L_x_34) ;  /* 0x0000004400e4a947 */ /* 0x002ff20003800000 */
.L_x_87:
[----:B------:R-:W-:Y:S05]  /*4f00*/  @P3 BRA `(.L_x_35) ;  /* 0x0000000000143947 */ /* 0x000fea0003800000 */
[----:B------:R-:W-:Y:S01]  /*4f10*/  LOP3.LUT P2, RZ, R16, 0x1f, RZ, 0xc0, !PT ;  /* 0x0000001f10ff7812 */ /* 0x000fe2000784c0ff */
[----:B-1----:R-:W-:-:S04]  /*4f20*/  IMAD.MOV.U32 R21, RZ, RZ, 0x4000 ;  /* 0x00004000ff157424 */ /* 0x002fc800078e00ff */
[----:B------:R2:W-:Y:S08]  /*4f30*/  SYNCS.ARRIVE.TRANS64 RZ, [R14+URZ+0x14000], R21 ;  /* 0x014000150eff79a7 */ /* 0x0005f0000800003f */
[----:B------:R-:W-:Y:S05]  /*4f40*/  @!P2 BRA `(.L_x_35) ;  /* 0x000000000004a947 */ /* 0x000fea0003800000 */
[----:B------:R-:W-:Y:S01]  /*4f50*/  BPT.TRAP 0x1 ;  /* 0x000000040000795c */ /* 0x000fe20000300000 */
.L_x_35:
        /* <DEDUP_REMOVED lines=9> */
[----:B------:R-:W-:Y:S01]  /*4ff0*/  UMOV UR20, UR36 ;  /* 0x0000002400147c82 */ /* 0x000fe20008000000 */
[----:B------:R-:W-:Y:S01]  /*5000*/  UMOV UR21, UR37 ;  /* 0x0000002500157c82 */ /* 0x000fe20008000000 */
[----:B------:R-:W-:Y:S01]  /*5010*/  UMOV UR10, 0x40 ;  /* 0x00000040000a7882 */ /* 0x000fe20000000000 */
[----:B------:R-:W-:Y:S01]  /*5020*/  UMOV UR12, UR36 ;  /* 0x00000024000c7c82 */ /* 0x000fe20008000000 */
[----:B------:R-:W-:Y:S01]  /*5030*/  UMOV UR13, UR37 ;  /* 0x00000025000d7c82 */ /* 0x000fe20008000000 */
[----:B------:R-:W-:Y:S01]  /*5040*/  VIADD R5, R5, 0x1 ;  /* 0x0000000105057836 */ /* 0x000fe20000000000 */
[----:B------:R-:W-:Y:S01]  /*5050*/  USHF.L.U32 UR19, UR19, 0x6, URZ ;  /* 0x0000000613137899 */ /* 0x000fe2000800063f */
[----:B------:R-:W-:Y:S01]  /*5060*/  IADD3 R8, R8, 0x1, RZ ;  /* 0x0000000108087810 */ /* 0x000fe20007ffe0ff */
[----:B------:R-:W-:-:S02]  /*5070*/  UIADD3 UR17, UR17, 0x14000, URZ ;  /* 0x0001400011117890 */ /* 0x000fc4000fffe03f */
[----:B------:R-:W-:Y:S01]  /*5080*/  UIADD3 UR16, UR8, 0x4000, URZ ;  /* 0x0000400008107890 */ /* 0x000fe2000fffe03f */
[C---:B------:R-:W-:Y:S01]  /*5090*/  ISETP.NE.AND P2, PT, R5.reuse, 0x4, PT ;  /* 0x000000040500780c */ /* 0x040fe20003f45270 */
[----:B------:R-:W-:Y:S01]  /*50a0*/  UIADD3 UR8, UR8, 0x6000, URZ ;  /* 0x0000600008087890 */ /* 0x000fe2000fffe03f */
[----:B------:R-:W-:Y:S02]  /*50b0*/  UMOV UR11, UR19 ;  /* 0x00000013000b7c82 */ /* 0x000fe40008000000 */
[----:B------:R-:W-:Y:S01]  /*50c0*/  UMOV UR9, UR17 ;  /* 0x0000001100097c82 */ /* 0x000fe20008000000 */
[----:B-12---:R-:W-:Y:S02]  /*50d0*/  SEL R21, RZ, 0x1, P2 ;  /* 0x00000001ff157807 */ /* 0x006fe40001000000 */
[----:B------:R-:W-:Y:S01]  /*50e0*/  SEL R5, R5, RZ, P2 ;  /* 0x000000ff05057207 */ /* 0x000fe20001000000 */
[----:B------:R1:W-:Y:S01]  /*50f0*/  UTMALDG.4D [UR16], [UR6], desc[UR26] ;  /* 0x00001a10060075b4 */ /* 0x0003e20008019000 */
[----:B------:R-:W-:Y:S01]  /*5100*/  LOP3.LUT R4, R4, R21, RZ, 0x3c, !PT ;  /* 0x0000001504047212 */ /* 0x000fe200078e3cff */
[----:B------:R1:W-:Y:S02]  /*5110*/  UTMALDG.4D [UR8], [UR6], desc[UR26] ;  /* 0x00001a08060075b4 */ /* 0x0003e40008019000 */
[----:B-1----:R-:W-:-:S04]  /*5120*/  NOP ;  /* 0x0000000000007918 */ /* 0x002fc80000000000 */
.L_x_33:
[----:B------:R-:W-:Y:S05]  /*5130*/  BSYNC B0 ;  /* 0x0000000000007941 */ /* 0x000fea0003800000 */
.L_x_32:
[----:B------:R-:W-:-:S07]  /*5140*/  VIADD R7, R7, 0xffffffff ;  /* 0xffffffff07077836 */ /* 0x000fce0000000000 */
.L_x_31:
[----:B------:R-:W-:Y:S01]  /*5150*/  IADD3 R10, R10, 0x40, RZ ;  /* 0x000000400a0a7810 */ /* 0x000fe20007ffe0ff */
[----:B------:R-:W-:Y:S01]  /*5160*/  IMAD.MOV.U32 R23, RZ, RZ, R19 ;  /* 0x000000ffff177224 */ /* 0x000fe200078e0013 */
[----:B------:R-:W-:Y:S01]  /*5170*/  MOV R21, R18 ;  /* 0x0000001200157202 */ /* 0x000fe20000000f00 */
[----:B------:R-:W-:Y:S06]  /*5180*/  @P1 BRA `(.L_x_36) ;  /* 0xffffffdc00dc1947 */ /* 0x000fec000383ffff */
.L_x_24:
[----:B------:R-:W-:-:S13]  /*5190*/  ISETP.GE.AND P1, PT, R17, 0x1, PT ;  /* 0x000000011100780c */ /* 0x000fda0003f26270 */
[----:B------:R-:W-:Y:S05]  /*51a0*/  @!P1 BRA `(.L_x_37) ;  /* 0x0000002400989947 */ /* 0x000fea0003800000 */
[----:B------:R-:W-:Y:S01]  /*51b0*/  IMAD.MOV.U32 R21, RZ, RZ, R19 ;  /* 0x000000ffff157224 */ /* 0x000fe200078e0013 */
[----:B------:R-:W-:Y:S02]  /*51c0*/  MOV R20, R18 ;  /* 0x0000001200147202 */ /* 0x000fe40000000f00 */
[----:B------:R-:W-:-:S07]  /*51d0*/  LOP3.LUT R14, R16, 0x1f, RZ, 0xc0, !PT ;  /* 0x0000001f100e7812 */ /* 0x000fce00078ec0ff */
.L_x_50:
[----:B------:R-:W-:Y:S01]  /*51e0*/  LEA R19, R15, R2, 0x3 ;  /* 0x000000020f137211 */ /* 0x000fe200078e18ff */
[----:B------:R-:W-:Y:S05]  /*51f0*/  YIELD ;  /* 0x0000000000007946 */ /* 0x000fea0003800000 */
[----:B------:R-:W-:-:S04]  /*5200*/  SHF.L.U32 R18, R3, 0x1f, RZ ;  /* 0x0000001f03127819 */ /* 0x000fc800000006ff */
[----:B------:R-:W2:Y:S02]  /*5210*/  SYNCS.PHASECHK.TRANS64.TRYWAIT P1, [R19+URZ+0x14000], R18 ;  /* 0x01400012130075a7 */ /* 0x000ea4000802017f */
[----:B--2---:R-:W-:Y:S05]  /*5220*/  @!P1 BRA `(.L_x_38) ;  /* 0x00000044002c9947 */ /* 0x004fea0003800000 */
.L_x_88:
[----:B------:R-:W-:Y:S05]  /*5230*/  WARPSYNC.ALL ;  /* 0x0000000000007948 */ /* 0x000fea0003800000 */
[----:B------:R-:W-:Y:S01]  /*5240*/  IMAD.MOV.U32 R23, RZ, RZ, 0x40000040 ;  /* 0x40000040ff177424 */ /* 0x000fe200078e00ff */
[----:B------:R-:W-:Y:S01]  /*5250*/  LEA R22, R15, UR38, 0xa ;  /* 0x000000260f167c11 */ /* 0x000fe2000f8e50ff */
[----:B-1----:R-:W-:Y:S01]  /*5260*/  WARPGROUP.ARRIVE ;  /* 0x00000000000079c5 */ /* 0x002fe20000000000 */
[----:B--2---:R-:W-:Y:S02]  /*5270*/  MOV R19, 0x40000040 ;  /* 0x4000004000137802 */ /* 0x004fe40000000f00 */
[----:B------:R-:W-:-:S02]  /*5280*/  R2UR UR58, R22 ;  /* 0x00000000163a72ca */ /* 0x000fc400000e0000 */
[----:B------:R-:W-:Y:S02]  /*5290*/  R2UR UR59, R23 ;  /* 0x00000000173b72ca */ /* 0x000fe400000e0000 */
[----:B------:R-:W-:Y:S02]  /*52a0*/  IADD3 R18, R22, 0x2, RZ ;  /* 0x0000000216127810 */ /* 0x000fe40007ffe0ff */
[----:B------:R-:W-:Y:S02]  /*52b0*/  R2UR UR55, R19 ;  /* 0x00000000133772ca */ /* 0x000fe400000e0000 */
[----:B------:R-:W-:Y:S01]  /*52c0*/  R2UR UR54, R18 ;  /* 0x00000000123672ca */ /* 0x000fe200000e0000 */
[----:B------:R-:W-:Y:S01]  /*52d0*/  VIADD R18, R22, 0x4 ;  /* 0x0000000416127836 */ /* 0x000fe20000000000 */
[----:B------:R-:W-:Y:S02]  /*52e0*/  MOV R19, 0x40000040 ;  /* 0x4000004000137802 */ /* 0x000fe40000000f00 */
[----:B------:R-:W-:-:S02]  /*52f0*/  MOV R23, 0x40000040 ;  /* 0x4000004000177802 */ /* 0x000fc40000000f00 */
[----:B------:R-:W-:Y:S01]  /*5300*/  R2UR UR50, R18 ;  /* 0x00000000123272ca */ /* 0x000fe200000e0000 */
[----:B------:R-:W-:Y:S01]  /*5310*/  HGMMA.64x64x16.F32.BF16 R88, gdesc[UR56], RZ, !UPT, gsb0 ;  /* 0x00e00000385879f0 */ /* 0x000fe2000c0018ff */
[----:B------:R-:W-:Y:S01]  /*5320*/  R2UR UR51, R19 ;  /* 0x00000000133372ca */ /* 0x000fe200000e0000 */
[----:B------:R-:W-:Y:S01]  /*5330*/  IMAD.MOV.U32 R19, RZ, RZ, 0x40000040 ;  /* 0x40000040ff137424 */ /* 0x000fe200078e00ff */
[----:B------:R-:W-:Y:S02]  /*5340*/  IADD3 R18, R22, 0x6, RZ ;  /* 0x0000000616127810 */ /* 0x000fe40007ffe0ff */
[----:B------:R-:W-:Y:S02]  /*5350*/  R2UR UR7, R23 ;  /* 0x00000000170772ca */ /* 0x000fe400000e0000 */
[----:B------:R-:W-:Y:S02]  /*5360*/  R2UR UR46, R18 ;  /* 0x00000000122e72ca */ /* 0x000fe400000e0000 */
[----:B------:R-:W-:-:S02]  /*5370*/  R2UR UR47, R19 ;  /* 0x00000000132f72ca */ /* 0x000fc400000e0000 */
[----:B------:R-:W-:Y:S02]  /*5380*/  IADD3 R18, R22, 0x200, RZ ;  /* 0x0000020016127810 */ /* 0x000fe40007ffe0ff */
[----:B------:R-:W-:Y:S02]  /*5390*/  MOV R19, 0x40000040 ;  /* 0x4000004000137802 */ /* 0x000fe40000000f00 */
[----:B------:R-:W-:Y:S01]  /*53a0*/  R2UR UR42, R18 ;  /* 0x00000000122a72ca */ /* 0x000fe200000e0000 */
[----:B------:R-:W-:Y:S01]  /*53b0*/  VIADD R18, R22, 0x202 ;  /* 0x0000020216127836 */ /* 0x000fe20000000000 */
[----:B------:R-:W-:Y:S02]  /*53c0*/  R2UR UR43, R19 ;  /* 0x00000000132b72ca */ /* 0x000fe400000e0000 */
[----:B------:R-:W-:Y:S02]  /*53d0*/  MOV R19, 0x40000040 ;  /* 0x4000004000137802 */ /* 0x000fe40000000f00 */
[----:B------:R-:W-:-:S02]  /*53e0*/  R2UR UR30, R18 ;  /* 0x00000000121e72ca */ /* 0x000fc400000e0000 */
[----:B------:R-:W-:Y:S01]  /*53f0*/  R2UR UR31, R19 ;  /* 0x00000000131f72ca */ /* 0x000fe200000e0000 */
[----:B------:R-:W-:Y:S01]  /*5400*/  IMAD.MOV.U32 R19, RZ, RZ, 0x40000040 ;  /* 0x40000040ff137424 */ /* 0x000fe200078e00ff */
[C---:B------:R-:W-:Y:S02]  /*5410*/  IADD3 R18, R22.reuse, 0x204, RZ ;  /* 0x0000020416127810 */ /* 0x040fe40007ffe0ff */
[----:B------:R-:W-:Y:S02]  /*5420*/  IADD3 R22, R22, 0x206, RZ ;  /* 0x0000020616167810 */ /* 0x000fe40007ffe0ff */
[----:B------:R-:W-:Y:S02]  /*5430*/  R2UR UR26, R18 ;  /* 0x00000000121a72ca */ /* 0x000fe400000e0000 */
[----:B------:R-:W-:Y:S02]  /*5440*/  R2UR UR27, R19 ;  /* 0x00000000131b72ca */ /* 0x000fe400000e0000 */
[----:B------:R-:W-:-:S02]  /*5450*/  R2UR UR6, R22 ;  /* 0x00000000160672ca */ /* 0x000fc400000e0000 */
[----:B------:R-:W-:Y:S01]  /*5460*/  ISETP.NE.AND P1, PT, R9, RZ, PT ;  /* 0x000000ff0900720c */ /* 0x000fe20003f25270 */
        /* <DEDUP_REMOVED lines=25> */
[----:B------:R-:W-:Y:S01]  /*5600*/  IMAD R18, R5, 0x8, R2 ;  /* 0x0000000805127824 */ /* 0x000fe200078e0202 */
[----:B------:R-:W-:Y:S02]  /*5610*/  SHF.L.U32 R19, R4, 0x1f, RZ ;  /* 0x0000001f04137819 */ /* 0x000fe400000006ff */
[----:B------:R-:W-:Y:S02]  /*5620*/  ISETP.NE.AND P3, PT, R0, RZ, PT ;  /* 0x000000ff0000720c */ /* 0x000fe40003f65270 */
[----:B------:R-:W1:Y:S02]  /*5630*/  SYNCS.PHASECHK.TRANS64.TRYWAIT P2, [R18+URZ+0x14020], R19 ;  /* 0x01402013120075a7 */ /* 0x000e64000804017f */
[----:B-1----:R-:W-:Y:S09]  /*5640*/  @!P2 BRA `(.L_x_41) ;  /* 0x000000400038a947 */ /* 0x002ff20003800000 */
.L_x_89:
[----:B------:R-:W-:Y:S05]  /*5650*/  @P3 BRA `(.L_x_42) ;  /* 0x0000000000143947 */ /* 0x000fea0003800000 */
[----:B------:R-:W-:Y:S02]  /*5660*/  ISETP.NE.AND P2, PT, R14, RZ, PT ;  /* 0x000000ff0e00720c */ /* 0x000fe40003f45270 */
[----:B-1----:R-:W-:-:S04]  /*5670*/  MOV R19, 0x4000 ;  /* 0x0000400000137802 */ /* 0x002fc80000000f00 */
[----:B------:R2:W-:Y:S07]  /*5680*/  SYNCS.ARRIVE.TRANS64 RZ, [R18+URZ+0x14000], R19 ;  /* 0x0140001312ff79a7 */ /* 0x0005ee000800003f */
[----:B------:R-:W-:Y:S05]  /*5690*/  @!P2 BRA `(.L_x_42) ;  /* 0x000000000004a947 */ /* 0x000fea0003800000 */
[----:B------:R-:W-:Y:S01]  /*56a0*/  BPT.TRAP 0x1 ;  /* 0x000000040000795c */ /* 0x000fe20000300000 */
.L_x_42:
[----:B-12---:R-:W-:Y:S01]  /*56b0*/  LEA R19, R5, R2, 0xe ;  /* 0x0000000205137211 */ /* 0x006fe200078e70ff */
        /* <DEDUP_REMOVED lines=14> */
[----:B------:R-:W-:Y:S01]  /*57a0*/  USHF.L.U32 UR19, UR19, 0x6, URZ ;  /* 0x0000000613137899 */ /* 0x000fe2000800063f */
[----:B------:R-:W-:Y:S01]  /*57b0*/  ISETP.NE.AND P2, PT, R5, 0x4, PT ;  /* 0x000000040500780c */ /* 0x000fe20003f45270 */
[----:B------:R-:W-:-:S02]  /*57c0*/  UIADD3 UR17, UR17, 0x14000, URZ ;  /* 0x0001400011117890 */ /* 0x000fc4000fffe03f */
[----:B------:R-:W-:Y:S01]  /*57d0*/  UIADD3 UR16, UR8, 0x4000, URZ ;  /* 0x0000400008107890 */ /* 0x000fe2000fffe03f */
[----:B------:R-:W-:Y:S01]  /*57e0*/  SEL R19, RZ, 0x1, P2 ;  /* 0x00000001ff137807 */ /* 0x000fe20001000000 */
[----:B------:R-:W-:Y:S01]  /*57f0*/  UIADD3 UR8, UR8, 0x6000, URZ ;  /* 0x0000600008087890 */ /* 0x000fe2000fffe03f */
[----:B------:R-:W-:Y:S01]  /*5800*/  SEL R5, R5, RZ, P2 ;  /* 0x000000ff05057207 */ /* 0x000fe20001000000 */
[----:B------:R-:W-:Y:S01]  /*5810*/  UMOV UR13, UR37 ;  /* 0x00000025000d7c82 */ /* 0x000fe20008000000 */
[----:B------:R-:W-:Y:S01]  /*5820*/  UMOV UR9, UR17 ;  /* 0x0000001100097c82 */ /* 0x000fe20008000000 */
[----:B------:R-:W-:Y:S01]  /*5830*/  UMOV UR11, UR19 ;  /* 0x00000013000b7c82 */ /* 0x000fe20008000000 */
[----:B------:R-:W-:Y:S02]  /*5840*/  LOP3.LUT R4, R4, R19, RZ, 0x3c, !PT ;  /* 0x0000001304047212 */ /* 0x000fe400078e3cff */
[----:B------:R1:W-:Y:S02]  /*5850*/  UTMALDG.4D [UR16], [UR6], desc[UR26] ;  /* 0x00001a10060075b4 */ /* 0x0003e40008019000 */
[----:B------:R1:W-:Y:S02]  /*5860*/  UTMALDG.4D [UR8], [UR6], desc[UR26] ;  /* 0x00001a08060075b4 */ /* 0x0003e40008019000 */
[----:B-1----:R-:W-:Y:S01]  /*5870*/  NOP ;  /* 0x0000000000007918 */ /* 0x002fe20000000000 */
.L_x_40:
[----:B------:R-:W-:-:S07]  /*5880*/  IADD3 R7, R7, -0x1, RZ ;  /* 0xffffffff07077810 */ /* 0x000fce0007ffe0ff */
.L_x_39:
[----:B------:R-:W-:Y:S01]  /*5890*/  IADD3 R15, R15, 0x1, RZ ;  /* 0x000000010f0f7810 */ /* 0x000fe20007ffe0ff */
[----:B------:R-:W-:Y:S05]  /*58a0*/  WARPSYNC.ALL ;  /* 0x0000000000007948 */ /* 0x000fea0003800000 */
[----:B------:R-:W-:-:S04]  /*58b0*/  ISETP.NE.AND P2, PT, R15, 0x4, PT ;  /* 0x000000040f00780c */ /* 0x000fc80003f45270 */
[----:B------:R-:W-:Y:S02]  /*58c0*/  SEL R18, RZ, 0x1, P2 ;  /* 0x00000001ff127807 */ /* 0x000fe40001000000 */
[----:B------:R-:W-:Y:S02]  /*58d0*/  SEL R15, R15, RZ, P2 ;  /* 0x000000ff0f0f7207 */ /* 0x000fe40001000000 */
[----:B------:R-:W-:Y:S01]  /*58e0*/  LOP3.LUT R3, R3, R18, RZ, 0x3c, !PT ;  /* 0x0000001203037212 */ /* 0x000fe200078e3cff */
[C---:B------:R-:W-:Y:S01]  /*58f0*/  VIADD R18, R10.reuse, 0x1 ;  /* 0x000000010a127836 */ /* 0x040fe20000000000 */
[----:B------:R-:W-:Y:S01]  /*5900*/  IADD3 R19, R10, 0x8, RZ ;  /* 0x000000080a137810 */ /* 0x000fe20007ffe0ff */
[----:B------:R-:W-:Y:S01]  /*5910*/  IMAD R125, R6, 0x8, R11 ;  /* 0x00000008067d7824 */ /* 0x000fe200078e020b */
[----:B------:R-:W-:Y:S01]  /*5920*/  ISETP.GE.AND P6, PT, R10, UR15, PT ;  /* 0x0000000f0a007c0c */ /* 0x000fe2000bfc6270 */
[----:B------:R-:W-:Y:S01]  /*5930*/  BSSY B0, `(.L_x_43) ;  /* 0x0000080000007945 */ /* 0x000fe20003800000 */
[----:B------:R-:W-:Y:S01]  /*5940*/  ISETP.GE.AND P5, PT, R18, UR15, PT ;  /* 0x0000000f12007c0c */ /* 0x000fe2000bfa6270 */
[----:B------:R-:W-:Y:S01]  /*5950*/  VIADD R18, R10, 0x10 ;  /* 0x000000100a127836 */ /* 0x000fe20000000000 */
[----:B------:R-:W-:-:S02]  /*5960*/  ISETP.GE.AND P2, PT, R19, UR15, PT ;  /* 0x0000000f13007c0c */ /* 0x000fc4000bf46270 */
[----:B------:R-:W-:Y:S02]  /*5970*/  FSEL R88, R88, -INF , !P6 ;  /* 0xff80000058587808 */ /* 0x000fe40007000000 */
[----:B------:R-:W-:Y:S02]  /*5980*/  ISETP.GE.AND P3, PT, R18, UR15, PT ;  /* 0x0000000f12007c0c */ /* 0x000fe4000bf66270 */
[----:B------:R-:W-:Y:S02]  /*5990*/  IADD3 R18, R10, 0x11, RZ ;  /* 0x000000110a127810 */ /* 0x000fe40007ffe0ff */
[----:B------:R-:W-:Y:S02]  /*59a0*/  FSEL R23, R90, -INF , !P6 ;  /* 0xff8000005a177808 */ /* 0x000fe40007000000 */
[C---:B------:R-:W-:Y:S02]  /*59b0*/  IADD3 R22, R10.reuse, 0x9, RZ ;  /* 0x000000090a167810 */ /* 0x040fe40007ffe0ff */
[----:B------:R-:W-:-:S02]  /*59c0*/  IADD3 R19, R10, 0x18, RZ ;  /* 0x000000180a137810 */ /* 0x000fc40007ffe0ff */
[----:B------:R-:W-:Y:S01]  /*59d0*/  ISETP.GE.AND P6, PT, R18, UR15, PT ;  /* 0x0000000f12007c0c */ /* 0x000fe2000bfc6270 */
[----:B------:R-:W-:Y:S01]  /*59e0*/  VIADD R18, R10, 0x19 ;  /* 0x000000190a127836 */ /* 0x000fe20000000000 */
[----:B------:R-:W-:Y:S02]  /*59f0*/  FSEL R89, R89, -INF , !P5 ;  /* 0xff80000059597808 */ /* 0x000fe40006800000 */
[----:B------:R-:W-:Y:S02]  /*5a00*/  FSEL R91, R91, -INF , !P5 ;  /* 0xff8000005b5b7808 */ /* 0x000fe40006800000 */
[----:B------:R-:W-:Y:S02]  /*5a10*/  ISETP.GE.AND P4, PT, R22, UR15, PT ;  /* 0x0000000f16007c0c */ /* 0x000fe4000bf86270 */
[----:B------:R-:W-:Y:S02]  /*5a20*/  ISETP.GE.AND P5, PT, R19, UR15, PT ;  /* 0x0000000f13007c0c */ /* 0x000fe4000bfa6270 */
[----:B------:R-:W-:-:S02]  /*5a30*/  IADD3 R19, R10, 0x20, RZ ;  /* 0x000000200a137810 */ /* 0x000fc40007ffe0ff */
[----:B------:R-:W-:Y:S02]  /*5a40*/  FSEL R92, R92, -INF , !P2 ;  /* 0xff8000005c5c7808 */ /* 0x000fe40005000000 */
[----:B------:R-:W-:Y:S02]  /*5a50*/  FSEL R94, R94, -INF , !P2 ;  /* 0xff8000005e5e7808 */ /* 0x000fe40005000000 */
[----:B------:R-:W-:Y:S02]  /*5a60*/  ISETP.GE.AND P2, PT, R18, UR15, PT ;  /* 0x0000000f12007c0c */ /* 0x000fe4000bf46270 */
[----:B------:R-:W-:Y:S02]  /*5a70*/  IADD3 R18, R10, 0x21, RZ ;  /* 0x000000210a127810 */ /* 0x000fe40007ffe0ff */
[----:B------:R-:W-:Y:S02]  /*5a80*/  FSEL R93, R93, -INF , !P4 ;  /* 0xff8000005d5d7808 */ /* 0x000fe40006000000 */
[----:B------:R-:W-:-:S02]  /*5a90*/  FSEL R95, R95, -INF , !P4 ;  /* 0xff8000005f5f7808 */ /* 0x000fc40006000000 */
[----:B------:R-:W-:Y:S01]  /*5aa0*/  ISETP.GE.AND P4, PT, R19, UR15, PT ;  /* 0x0000000f13007c0c */ /* 0x000fe2000bf86270 */
[----:B------:R-:W-:Y:S01]  /*5ab0*/  VIADD R19, R10, 0x28 ;  /* 0x000000280a137836 */ /* 0x000fe20000000000 */
[----:B------:R-:W-:Y:S02]  /*5ac0*/  FSEL R96, R96, -INF , !P3 ;  /* 0xff80000060607808 */ /* 0x000fe40005800000 */
[----:B------:R-:W-:Y:S02]  /*5ad0*/  FSEL R98, R98, -INF , !P3 ;  /* 0xff80000062627808 */ /* 0x000fe40005800000 */
[----:B------:R-:W-:Y:S02]  /*5ae0*/  ISETP.GE.AND P3, PT, R18, UR15, PT ;  /* 0x0000000f12007c0c */ /* 0x000fe4000bf66270 */
[----:B------:R-:W-:Y:S02]  /*5af0*/  FMNMX R18, R88, R21, !PT ;  /* 0x0000001558127209 */ /* 0x000fe40007800000 */
[----:B------:R-:W-:-:S02]  /*5b00*/  FMNMX R22, R23, R20, !PT ;  /* 0x0000001417167209 */ /* 0x000fc40007800000 */
[----:B------:R-:W-:Y:S02]  /*5b10*/  FSEL R97, R97, -INF , !P6 ;  /* 0xff80000061617808 */ /* 0x000fe40007000000 */
[----:B------:R-:W-:Y:S02]  /*5b20*/  FSEL R99, R99, -INF , !P6 ;  /* 0xff80000063637808 */ /* 0x000fe40007000000 */
[----:B------:R-:W-:Y:S02]  /*5b30*/  ISETP.GE.AND P6, PT, R19, UR15, PT ;  /* 0x0000000f13007c0c */ /* 0x000fe4000bfc6270 */
        /* <DEDUP_REMOVED lines=16> */
[----:B------:R-:W-:Y:S02]  /*5c40*/  IADD3 R90, R10, 0x29, RZ ;  /* 0x000000290a5a7810 */ /* 0x000fe40007ffe0ff */
[----:B------:R-:W-:Y:S02]  /*5c50*/  FSEL R104, R104, -INF , !P4 ;  /* 0xff80000068687808 */ /* 0x000fe40006000000 */
[----:B------:R-:W-:Y:S02]  /*5c60*/  FMNMX R19, R101, R18, !PT ;  /* 0x0000001265137209 */ /* 0x000fe40007800000 */
[----:B------:R-:W-:Y:S02]  /*5c70*/  FSEL R106, R106, -INF , !P4 ;  /* 0xff8000006a6a7808 */ /* 0x000fe40006000000 */
[----:B------:R-:W-:-:S02]  /*5c80*/  FMNMX R121, R103, R22, !PT ;  /* 0x0000001667797209 */ /* 0x000fc40007800000 */
[----:B------:R-:W-:Y:S02]  /*5c90*/  ISETP.GE.AND P5, PT, R90, UR15, PT ;  /* 0x0000000f5a007c0c */ /* 0x000fe4000bfa6270 */
[----:B------:R-:W-:Y:S02]  /*5ca0*/  IADD3 R90, R10, 0x30, RZ ;  /* 0x000000300a5a7810 */ /* 0x000fe40007ffe0ff */
[----:B------:R-:W-:Y:S02]  /*5cb0*/  FSEL R105, R105, -INF , !P3 ;  /* 0xff80000069697808 */ /* 0x000fe40005800000 */
[----:B------:R-:W-:Y:S02]  /*5cc0*/  FMNMX R18, R104, R19, !PT ;  /* 0x0000001368127209 */ /* 0x000fe40007800000 */
[----:B------:R-:W-:Y:S02]  /*5cd0*/  FSEL R107, R107, -INF , !P3 ;  /* 0xff8000006b6b7808 */ /* 0x000fe40005800000 */
[----:B------:R-:W-:-:S02]  /*5ce0*/  FMNMX R22, R106, R121, !PT ;  /* 0x000000796a167209 */ /* 0x000fc40007800000 */
[----:B------:R-:W-:Y:S01]  /*5cf0*/  ISETP.GE.AND P2, PT, R90, UR15, PT ;  /* 0x0000000f5a007c0c */ /* 0x000fe2000bf46270 */
[----:B------:R-:W-:Y:S01]  /*5d00*/  VIADD R90, R10, 0x31 ;  /* 0x000000310a5a7836 */ /* 0x000fe20000000000 */
        /* <DEDUP_REMOVED lines=8> */
[----:B------:R-:W-:Y:S02]  /*5d90*/  ISETP.GE.AND P4, PT, R90, UR15, PT ;  /* 0x0000000f5a007c0c */ /* 0x000fe4000bf86270 */
[----:B------:R-:W-:Y:S02]  /*5da0*/  IADD3 R90, R10, 0x38, RZ ;  /* 0x000000380a5a7810 */ /* 0x000fe40007ffe0ff */
        /* <DEDUP_REMOVED lines=11> */
[----:B------:R-:W-:Y:S02]  /*5e60*/  FSEL R116, R116, -INF , !P3 ;  /* 0xff80000074747808 */ /* 0x000fe40005800000 */
[----:B------:R-:W-:-:S02]  /*5e70*/  FMNMX R19, R113, R18, !PT ;  /* 0x0000001271137209 */ /* 0x000fc40007800000 */
[----:B------:R-:W-:Y:S02]  /*5e80*/  FSEL R118, R118, -INF , !P3 ;  /* 0xff80000076767808 */ /* 0x000fe40005800000 */
[----:B------:R-:W-:Y:S02]  /*5e90*/  FMNMX R121, R115, R22, !PT ;  /* 0x0000001673797209 */ /* 0x000fe40007800000 */
[----:B------:R-:W-:Y:S02]  /*5ea0*/  FSEL R117, R117, -INF , !P6 ;  /* 0xff80000075757808 */ /* 0x000fe40007000000 */
[----:B------:R-:W-:Y:S02]  /*5eb0*/  FMNMX R18, R116, R19, !PT ;  /* 0x0000001374127209 */ /* 0x000fe40007800000 */
[----:B------:R-:W-:Y:S02]  /*5ec0*/  FSEL R119, R119, -INF , !P6 ;  /* 0xff80000077777808 */ /* 0x000fe40007000000 */
[----:B------:R-:W-:-:S02]  /*5ed0*/  FMNMX R90, R118, R121, !PT ;  /* 0x00000079765a7209 */ /* 0x000fc40007800000 */
[----:B------:R-:W-:Y:S02]  /*5ee0*/  FMNMX R22, R117, R18, !PT ;  /* 0x0000001275167209 */ /* 0x000fe40007800000 */
[----:B------:R-:W-:Y:S02]  /*5ef0*/  FMNMX R90, R119, R90, !PT ;  /* 0x0000005a775a7209 */ /* 0x000fe40007800000 */
[----:B------:R-:W-:Y:S01]  /*5f00*/  PRMT R125, RZ, 0x654, R125 ;  /* 0x00000654ff7d7816 */ /* 0x000fe2000000007d */
[----:B------:R-:W1:Y:S03]  /*5f10*/  SHFL.BFLY PT, R19, R22, 0x1, 0x1f ;  /* 0x0c201f0016137f89 */ /* 0x000e6600000e0000 */
[----:B------:R2:W-:Y:S01]  /*5f20*/  SYNCS.ARRIVE.TRANS64.RED.A1T0 RZ, [R125+URZ], RZ ;  /* 0x000000ff7dff79a7 */ /* 0x0005e2000810043f */
[----:B------:R-:W3:Y:S01]  /*5f30*/  SHFL.BFLY PT, R121, R90, 0x1, 0x1f ;  /* 0x0c201f005a797f89 */ /* 0x000ee200000e0000 */
[----:B-1----:R-:W-:-:S02]  /*5f40*/  FMNMX R120, R22, R19, !PT ;  /* 0x0000001316787209 */ /* 0x002fc40007800000 */
[----:B------:R-:W-:Y:S02]  /*5f50*/  LEA R22, R15, R2, 0x3 ;  /* 0x000000020f167211 */ /* 0x000fe400078e18ff */
[----:B---3--:R-:W-:Y:S01]  /*5f60*/  FMNMX R124, R90, R121, !PT ;  /* 0x000000795a7c7209 */ /* 0x008fe20007800000 */
[----:B------:R-:W1:Y:S04]  /*5f70*/  SHFL.BFLY PT, R19, R120, 0x2, 0x1f ;  /* 0x0c401f0078137f89 */ /* 0x000e6800000e0000 */
[----:B------:R-:W3:Y:S01]  /*5f80*/  SHFL.BFLY PT, R121, R124, 0x2, 0x1f ;  /* 0x0c401f007c797f89 */ /* 0x000ee200000e0000 */
[----:B-1----:R-:W-:Y:S02]  /*5f90*/  FMNMX R19, R120, R19, !PT ;  /* 0x0000001378137209 */ /* 0x002fe40007800000 */
[----:B---3--:R-:W-:-:S02]  /*5fa0*/  FMNMX R18, R124, R121, !PT ;  /* 0x000000797c127209 */ /* 0x008fc40007800000 */
[C---:B------:R-:W-:Y:S02]  /*5fb0*/  FSETP.NEU.AND P2, PT, R19.reuse, -INF , PT ;  /* 0xff8000001300780b */ /* 0x040fe40003f4d000 */
[C---:B------:R-:W-:Y:S02]  /*5fc0*/  FSETP.NEU.AND P3, PT, R18.reuse, -INF , PT ;  /* 0xff8000001200780b */ /* 0x040fe40003f6d000 */
[----:B------:R-:W-:Y:S02]  /*5fd0*/  FSEL R122, R19, RZ, P2 ;  /* 0x000000ff137a7208 */ /* 0x000fe40001000000 */
[----:B------:R-:W-:Y:S02]  /*5fe0*/  SHF.L.U32 R121, R3, 0x1f, RZ ;  /* 0x0000001f03797819 */ /* 0x000fe400000006ff */
[----:B------:R-:W-:Y:S01]  /*5ff0*/  FSEL R123, R18, RZ, P3 ;  /* 0x000000ff127b7208 */ /* 0x000fe20001800000 */
[----:B------:R-:W-:Y:S01]  /*6000*/  FADD R21, -R122, R21 ;  /* 0x000000157a157221 */ /* 0x000fe20000000100 */
[----:B------:R-:W1:Y:S03]  /*6010*/  SYNCS.PHASECHK.TRANS64.TRYWAIT P4, [R22+URZ+0x14000], R121 ;  /* 0x01400079160075a7 */ /* 0x000e66000808017f */
[----:B------:R-:W-:Y:S01]  /*6020*/  FADD R90, -R123, R20 ;  /* 0x000000147b5a7221 */ /* 0x000fe20000000100 */
[----:B------:R-:W-:Y:S01]  /*6030*/  FMUL R20, R21, UR14 ;  /* 0x0000000e15147c20 */ /* 0x000fe20008400000 */
[----:B------:R-:W-:-:S02]  /*6040*/  FMUL R120, R123, UR14 ;  /* 0x0000000e7b787c20 */ /* 0x000fc40008400000 */
[----:B------:R-:W-:Y:S02]  /*6050*/  FMUL R21, R90, UR14 ;  /* 0x0000000e5a157c20 */ /* 0x000fe40008400000 */
[----:B------:R-:W-:Y:S01]  /*6060*/  FSETP.GEU.AND P5, PT, R20, -126, PT ;  /* 0xc2fc00001400780b */ /* 0x000fe20003fae000 */
[--C-:B------:R-:W-:Y:S01]  /*6070*/  FFMA R90, R23, UR14, -R120.reuse ;  /* 0x0000000e175a7c23 */ /* 0x100fe20008000878 */
[--C-:B------:R-:W-:Y:S01]  /*6080*/  FFMA R23, R91, UR14, -R120.reuse ;  /* 0x0000000e5b177c23 */ /* 0x100fe20008000878 */
[----:B------:R-:W-:Y:S01]  /*6090*/  FSETP.GEU.AND P6, PT, R21, -126, PT ;  /* 0xc2fc00001500780b */ /* 0x000fe20003fce000 */
[----:B------:R-:W-:Y:S02]  /*60a0*/  FFMA R94, R94, UR14, -R120 ;  /* 0x0000000e5e5e7c23 */ /* 0x000fe40008000878 */
[----:B------:R-:W-:Y:S02]  /*60b0*/  FSETP.GEU.AND P2, PT, R90, -126, PT ;  /* 0xc2fc00005a00780b */ /* 0x000fe40003f4e000 */
[----:B------:R-:W-:-:S05]  /*60c0*/  FSETP.GEU.AND P3, PT, R23, -126, PT ;  /* 0xc2fc00001700780b */ /* 0x000fca0003f6e000 */
[----:B------:R-:W-:-:S03]  /*60d0*/  @!P5 FMUL R20, R20, 0.5 ;  /* 0x3f0000001414d820 */ /* 0x000fc60000400000 */
[----:B------:R-:W-:-:S03]  /*60e0*/  @!P6 FMUL R21, R21, 0.5 ;  /* 0x3f0000001515e820 */ /* 0x000fc60000400000 */
[----:B------:R-:W3:Y:S01]  /*60f0*/  MUFU.EX2 R20, R20 ;  /* 0x0000001400147308 */ /* 0x000ee20000000800 */
[----:B------:R-:W-:-:S07]  /*6100*/  @!P2 FMUL R90, R90, 0.5 ;  /* 0x3f0000005a5aa820 */ /* 0x000fce0000400000 */
[----:B------:R-:W4:Y:S01]  /*6110*/  MUFU.EX2 R21, R21 ;  /* 0x0000001500157308 */ /* 0x000f220000000800 */
[----:B-12---:R-:W-:Y:S05]  /*6120*/  @!P4 BRA `(.L_x_44) ;  /* 0x000000340094c947 */ /* 0x006fea0003800000 */
.L_x_90:
[----:B------:R-:W-:Y:S05]  /*6130*/  BSYNC B0 ;  /* 0x0000000000007941 */ /* 0x000fea0003800000 */
.L_x_43:
[----:B------:R-:W-:Y:S01]  /*6140*/  FSETP.GEU.AND P4, PT, R94, -126, PT ;  /* 0xc2fc00005e00780b */ /* 0x000fe20003f8e000 */
[----:B------:R-:W-:Y:S01]  /*6150*/  @!P3 FMUL R23, R23, 0.5 ;  /* 0x3f0000001717b820 */ /* 0x000fe20000400000 */
[----:B-1----:R1:W2:Y:S01]  /*6160*/  MUFU.EX2 R22, R90 ;  /* 0x0000005a00167308 */ /* 0x0022a20000000800 */
[----:B------:R-:W-:Y:S01]  /*6170*/  FMUL R122, R122, UR14 ;  /* 0x0000000e7a7a7c20 */ /* 0x000fe20008400000 */
[----:B------:R-:W-:Y:S01]  /*6180*/  FFMA R95, R95, UR14, -R120 ;  /* 0x0000000e5f5f7c23 */ /* 0x000fe20008000878 */
[----:B---3--:R-:W-:Y:S01]  /*6190*/  @!P5 FMUL R20, R20, R20 ;  /* 0x000000141414d220 */ /* 0x008fe20000400000 */
[----:B----4-:R-:W-:Y:S01]  /*61a0*/  @!P6 FMUL R21, R21, R21 ;  /* 0x000000151515e220 */ /* 0x010fe20000400000 */
[--C-:B------:R-:W-:Y:S01]  /*61b0*/  FFMA R88, R88, UR14, -R122.reuse ;  /* 0x0000000e58587c23 */ /* 0x100fe2000800087a */
[--C-:B------:R-:W-:Y:S01]  /*61c0*/  FFMA R89, R89, UR14, -R122.reuse ;  /* 0x0000000e59597c23 */ /* 0x100fe2000800087a */
[--C-:B------:R-:W-:Y:S01]  /*61d0*/  FFMA R91, R93, UR14, -R122.reuse ;  /* 0x0000000e5d5b7c23 */ /* 0x100fe2000800087a */
[----:B------:R-:W3:Y:S01]  /*61e0*/  MUFU.EX2 R23, R23 ;  /* 0x0000001700177308 */ /* 0x000ee20000000800 */
[----:B-1----:R-:W-:Y:S01]  /*61f0*/  FFMA R90, R92, UR14, -R122 ;  /* 0x0000000e5c5a7c23 */ /* 0x002fe2000800087a */
[----:B------:R-:W-:Y:S01]  /*6200*/  FSETP.GEU.AND P5, PT, R95, -126, PT ;  /* 0xc2fc00005f00780b */ /* 0x000fe20003fae000 */
[----:B------:R-:W-:Y:S01]  /*6210*/  @!P4 FMUL R94, R94, 0.5 ;  /* 0x3f0000005e5ec820 */ /* 0x000fe20000400000 */
[----:B------:R-:W-:Y:S01]  /*6220*/  FSETP.GEU.AND P6, PT, R88, -126, PT ;  /* 0xc2fc00005800780b */ /* 0x000fe20003fce000 */
[----:B------:R-:W-:Y:S05]  /*6230*/  WARPSYNC.ALL ;  /* 0x0000000000007948 */ /* 0x000fea0003800000 */
[----:B------:R-:W1:Y:S01]  /*6240*/  MUFU.EX2 R94, R94 ;  /* 0x0000005e005e7308 */ /* 0x000e620000000800 */
[----:B--2---:R-:W-:Y:S01]  /*6250*/  @!P2 FMUL R22, R22, R22 ;  /* 0x000000161616a220 */ /* 0x004fe20000400000 */
[----:B------:R-:W-:Y:S01]  /*6260*/  FSETP.GEU.AND P2, PT, R89, -126, PT ;  /* 0xc2fc00005900780b */ /* 0x000fe20003f4e000 */
[-C--:B------:R-:W-:Y:S01]  /*6270*/  FMUL R24, R24, R20.reuse ;  /* 0x0000001418187220 */ /* 0x080fe20000400000 */
[----:B------:R-:W-:Y:S01]  /*6280*/  LEA R124, R15, UR23, 0xa ;  /* 0x000000170f7c7c11 */ /* 0x000fe2000f8e50ff */
[----:B------:R-:W-:Y:S01]  /*6290*/  @!P5 FMUL R95, R95, 0.5 ;  /* 0x3f0000005f5fd820 */ /* 0x000fe20000400000 */
[----:B------:R-:W-:Y:S01]  /*62a0*/  MOV R125, 0x40000040 ;  /* 0x40000040007d7802 */ /* 0x000fe20000000f00 */
[----:B---3--:R-:W-:Y:S01]  /*62b0*/  @!P3 FMUL R23, R23, R23 ;  /* 0x000000171717b220 */ /* 0x008fe20000400000 */
[----:B------:R-:W-:Y:S01]  /*62c0*/  FSETP.GEU.AND P3, PT, R90, -126, PT ;  /* 0xc2fc00005a00780b */ /* 0x000fe20003f6e000 */
[----:B------:R-:W-:Y:S01]  /*62d0*/  @!P6 FMUL R88, R88, 0.5 ;  /* 0x3f0000005858e820 */ /* 0x000fe20000400000 */
[----:B------:R-:W-:Y:S01]  /*62e0*/  R2UR UR6, R124 ;  /* 0x000000007c0672ca */ /* 0x000fe200000e0000 */
[----:B------:R-:W2:Y:S01]  /*62f0*/  MUFU.EX2 R95, R95 ;  /* 0x0000005f005f7308 */ /* 0x000ea20000000800 */
[----:B------:R-:W-:Y:S01]  /*6300*/  R2UR UR7, R125 ;  /* 0x000000007d0772ca */ /* 0x000fe200000e0000 */
[-C--:B------:R-:W-:Y:S01]  /*6310*/  FMUL R25, R25, R20.reuse ;  /* 0x0000001419197220 */ /* 0x080fe20000400000 */
[-C--:B------:R-:W-:Y:S01]  /*6320*/  FMUL R28, R28, R20.reuse ;  /* 0x000000141c1c7220 */ /* 0x080fe20000400000 */
[----:B------:R-:W-:Y:S01]  /*6330*/  @!P2 FMUL R89, R89, 0.5 ;  /* 0x3f0000005959a820 */ /* 0x000fe20000400000 */
[----:B------:R-:W-:Y:S01]  /*6340*/  FMUL R29, R29, R20 ;  /* 0x000000141d1d7220 */ /* 0x000fe20000400000 */
[----:B-1----:R-:W-:Y:S01]  /*6350*/  @!P4 FMUL R94, R94, R94 ;  /* 0x0000005e5e5ec220 */ /* 0x002fe20000400000 */
[----:B------:R-:W-:Y:S01]  /*6360*/  FSETP.GEU.AND P4, PT, R91, -126, PT ;  /* 0xc2fc00005b00780b */ /* 0x000fe20003f8e000 */
[----:B------:R-:W1:Y:S01]  /*6370*/  MUFU.EX2 R123, R88 ;  /* 0x00000058007b7308 */ /* 0x000e620000000800 */
[-C--:B------:R-:W-:Y:S01]  /*6380*/  FMUL R32, R32, R20.reuse ;  /* 0x0000001420207220 */ /* 0x080fe20000400000 */
[----:B------:R-:W-:Y:S01]  /*6390*/  @!P3 FMUL R90, R90, 0.5 ;  /* 0x3f0000005a5ab820 */ /* 0x000fe20000400000 */
[-C--:B------:R-:W-:Y:S01]  /*63a0*/  FMUL R33, R33, R20.reuse ;  /* 0x0000001421217220 */ /* 0x080fe20000400000 */
        /* <DEDUP_REMOVED lines=8> */
[----:B------:R-:W-:Y:S01]  /*6430*/  @!P4 FMUL R91, R91, 0.5 ;  /* 0x3f0000005b5bc820 */ /* 0x000fe20000400000 */
[-C--:B------:R-:W-:Y:S01]  /*6440*/  FMUL R48, R48, R20.reuse ;  /* 0x0000001430307220 */ /* 0x080fe20000400000 */
[-C--:B------:R-:W-:Y:S01]  /*6450*/  FMUL R49, R49, R20.reuse ;  /* 0x0000001431317220 */ /* 0x080fe20000400000 */
[-C--:B------:R-:W-:Y:S01]  /*6460*/  FMUL R52, R52, R20.reuse ;  /* 0x0000001434347220 */ /* 0x080fe20000400000 */
[----:B------:R-:W2:Y:S01]  /*6470*/  MUFU.EX2 R93, R90 ;  /* 0x0000005a005d7308 */ /* 0x000ea20000000800 */
[----:B-1----:R-:W-:Y:S01]  /*6480*/  @!P6 FMUL R123, R123, R123 ;  /* 0x0000007b7b7be220 */ /* 0x002fe20000400000 */
[-C--:B------:R-:W-:Y:S01]  /*6490*/  FMUL R53, R53, R20.reuse ;  /* 0x0000001435357220 */ /* 0x080fe20000400000 */
[-C--:B------:R-:W-:Y:S01]  /*64a0*/  FMUL R56, R56, R20.reuse ;  /* 0x0000001438387220 */ /* 0x080fe20000400000 */
[-C--:B------:R-:W-:Y:S01]  /*64b0*/  FMUL R57, R57, R20.reuse ;  /* 0x0000001439397220 */ /* 0x080fe20000400000 */
[-C--:B------:R-:W-:Y:S01]  /*64c0*/  FMUL R60, R60, R20.reuse ;  /* 0x000000143c3c7220 */ /* 0x080fe20000400000 */
[-C--:B------:R-:W-:Y:S01]  /*64d0*/  FMUL R61, R61, R20.reuse ;  /* 0x000000143d3d7220 */ /* 0x080fe20000400000 */
[-C--:B------:R-:W-:Y:S01]  /*64e0*/  FMUL R64, R64, R20.reuse ;  /* 0x0000001440407220 */ /* 0x080fe20000400000 */
[----:B------:R-:W1:Y:S01]  /*64f0*/  MUFU.EX2 R92, R91 ;  /* 0x0000005b005c7308 */ /* 0x000e620000000800 */
        /* <DEDUP_REMOVED lines=8> */
[----:B--2---:R-:W-:Y:S01]  /*6580*/  @!P3 FMUL R93, R93, R93 ;  /* 0x0000005d5d5db220 */ /* 0x004fe20000400000 */
[-C--:B------:R-:W-:Y:S01]  /*6590*/  FMUL R80, R80, R20.reuse ;  /* 0x0000001450507220 */ /* 0x080fe20000400000 */
[-C--:B------:R-:W-:Y:S01]  /*65a0*/  FMUL R81, R81, R20.reuse ;  /* 0x0000001451517220 */ /* 0x080fe20000400000 */
[-C--:B------:R-:W-:Y:S01]  /*65b0*/  FMUL R84, R84, R20.reuse ;  /* 0x0000001454547220 */ /* 0x080fe20000400000 */
[----:B------:R-:W-:Y:S01]  /*65c0*/  FMUL R85, R85, R20 ;  /* 0x0000001455557220 */ /* 0x000fe20000400000 */
[-C--:B------:R-:W-:Y:S01]  /*65d0*/  FMUL R26, R26, R21.reuse ;  /* 0x000000151a1a7220 */ /* 0x080fe20000400000 */
[-C--:B------:R-:W-:Y:S01]  /*65e0*/  FMUL R27, R27, R21.reuse ;  /* 0x000000151b1b7220 */ /* 0x080fe20000400000 */
[-C--:B------:R-:W-:Y:S01]  /*65f0*/  FMUL R30, R30, R21.reuse ;  /* 0x000000151e1e7220 */ /* 0x080fe20000400000 */
        /* <DEDUP_REMOVED lines=31> */
[----:B------:R-:W-:Y:S01]  /*67f0*/  FFMA R98, R98, UR14, -R120 ;  /* 0x0000000e62627c23 */ /* 0x000fe20008000878 */
[----:B------:R-:W-:Y:S01]  /*6800*/  F2FP.BF16.F32.PACK_AB R91, R95, R94 ;  /* 0x0000005e5f5b723e */ /* 0x000fe200000010ff */
[--C-:B------:R-:W-:Y:S01]  /*6810*/  FFMA R96, R96, UR14, -R122.reuse ;  /* 0x0000000e60607c23 */ /* 0x100fe2000800087a */
[----:B------:R-:W-:Y:S01]  /*6820*/  F2FP.BF16.F32.PACK_AB R88, R121, R123 ;  /* 0x0000007b7958723e */ /* 0x000fe200000010ff */
[----:B------:R-:W-:Y:S01]  /*6830*/  FFMA R97, R97, UR14, -R122 ;  /* 0x0000000e61617c23 */ /* 0x000fe2000800087a */
[----:B------:R-:W-:Y:S01]  /*6840*/  F2FP.BF16.F32.PACK_AB R90, R92, R93 ;  /* 0x0000005d5c5a723e */ /* 0x000fe200000010ff */
[--C-:B------:R-:W-:Y:S01]  /*6850*/  FFMA R99, R99, UR14, -R120.reuse ;  /* 0x0000000e63637c23 */ /* 0x100fe20008000878 */
[----:B------:R-:W-:Y:S01]  /*6860*/  FSETP.GEU.AND P5, PT, R98, -126, PT ;  /* 0xc2fc00006200780b */ /* 0x000fe20003fae000 */
[--C-:B------:R-:W-:Y:S01]  /*6870*/  FFMA R125, R102, UR14, -R120.reuse ;  /* 0x0000000e667d7c23 */ /* 0x100fe20008000878 */
[----:B------:R-:W-:Y:S01]  /*6880*/  WARPGROUP.ARRIVE ;  /* 0x00000000000079c5 */ /* 0x000fe20000000000 */
[----:B------:R-:W-:Y:S01]  /*6890*/  FSETP.GEU.AND P3, PT, R96, -126, PT ;  /* 0xc2fc00006000780b */ /* 0x000fe20003f6e000 */
[----:B------:R-:W-:Y:S01]  /*68a0*/  FFMA R106, R106, UR14, -R120 ;  /* 0x0000000e6a6a7c23 */ /* 0x000fe20008000878 */
[----:B------:R-:W-:Y:S01]  /*68b0*/  FSETP.GEU.AND P6, PT, R97, -126, PT ;  /* 0xc2fc00006100780b */ /* 0x000fe20003fce000 */
[--C-:B------:R-:W-:Y:S01]  /*68c0*/  FFMA R104, R104, UR14, -R122.reuse ;  /* 0x0000000e68687c23 */ /* 0x100fe2000800087a */
[----:B------:R-:W-:Y:S01]  /*68d0*/  FSETP.GEU.AND P2, PT, R99, -126, PT ;  /* 0xc2fc00006300780b */ /* 0x000fe20003f4e000 */
[----:B------:R-:W-:Y:S01]  /*68e0*/  HGMMA.64x128x16.F32.BF16 R24, R88, gdesc[UR4].tnspB, R24, gsb0 ;  /* 0x41e0000458187df0 */ /* 0x000fe20008001818 */
[----:B------:R-:W-:Y:S01]  /*68f0*/  FFMA R105, R105, UR14, -R122 ;  /* 0x0000000e69697c23 */ /* 0x000fe2000800087a */
[----:B------:R-:W-:Y:S01]  /*6900*/  FFMA R107, R107, UR14, -R120 ;  /* 0x0000000e6b6b7c23 */ /* 0x000fe20008000878 */
[--C-:B------:R-:W-:Y:S01]  /*6910*/  FFMA R112, R112, UR14, -R122.reuse ;  /* 0x0000000e70707c23 */ /* 0x100fe2000800087a */
[----:B------:R-:W-:Y:S01]  /*6920*/  FFMA R113, R113, UR14, -R122 ;  /* 0x0000000e71717c23 */ /* 0x000fe2000800087a */
[----:B------:R-:W-:Y:S01]  /*6930*/  @!P5 FMUL R98, R98, 0.5 ;  /* 0x3f0000006262d820 */ /* 0x000fe20000400000 */
[--C-:B------:R-:W-:Y:S01]  /*6940*/  FFMA R114, R114, UR14, -R120.reuse ;  /* 0x0000000e72727c23 */ /* 0x100fe20008000878 */
[----:B------:R-:W-:Y:S01]  /*6950*/  FFMA R115, R115, UR14, -R120 ;  /* 0x0000000e73737c23 */ /* 0x000fe20008000878 */
[----:B------:R-:W-:Y:S01]  /*6960*/  @!P3 FMUL R96, R96, 0.5 ;  /* 0x3f0000006060b820 */ /* 0x000fe20000400000 */
[----:B------:R-:W-:Y:S01]  /*6970*/  FFMA R20, R20, R13, R123 ;  /* 0x0000000d14147223 */ /* 0x000fe2000000007b */
[----:B------:R-:W-:Y:S01]  /*6980*/  @!P6 FMUL R97, R97, 0.5 ;  /* 0x3f0000006161e820 */ /* 0x000fe20000400000 */
[----:B------:R-:W1:Y:S01]  /*6990*/  MUFU.EX2 R98, R98 ;  /* 0x0000006200627308 */ /* 0x000e620000000800 */
[----:B------:R-:W-:Y:S01]  /*69a0*/  @!P2 FMUL R99, R99, 0.5 ;  /* 0x3f0000006363a820 */ /* 0x000fe20000400000 */
[----:B------:R-:W-:Y:S01]  /*69b0*/  FFMA R12, R21, R12, R22 ;  /* 0x0000000c150c7223 */ /* 0x000fe20000000016 */
[----:B------:R-:W-:Y:S01]  /*69c0*/  FADD R20, R20, R121 ;  /* 0x0000007914147221 */ /* 0x000fe20000000000 */
[----:B------:R-:W-:-:S02]  /*69d0*/  VIADD R6, R6, 0x1 ;  /* 0x0000000106067836 */ /* 0x000fc40000000000 */
[----:B------:R-:W-:Y:S01]  /*69e0*/  FADD R23, R12, R23 ;  /* 0x000000170c177221 */ /* 0x000fe20000000000 */
[----:B------:R-:W-:Y:S01]  /*69f0*/  FADD R93, R20, R93 ;  /* 0x0000005d145d7221 */ /* 0x000fe20000000000 */
[----:B------:R-:W2:Y:S02]  /*6a00*/  MUFU.EX2 R96, R96 ;  /* 0x0000006000607308 */ /* 0x000ea40000000800 */
[----:B------:R-:W-:Y:S01]  /*6a10*/  FADD R94, R23, R94 ;  /* 0x0000005e175e7221 */ /* 0x000fe20000000000 */
[----:B------:R-:W-:-:S03]  /*6a20*/  FADD R93, R93, R92 ;  /* 0x0000005c5d5d7221 */ /* 0x000fc60000000000 */
[----:B------:R-:W-:Y:S02]  /*6a30*/  FADD R95, R94, R95 ;  /* 0x0000005f5e5f7221 */ /* 0x000fe40000000000 */
[----:B------:R-:W3:Y:S01]  /*6a40*/  MUFU.EX2 R97, R97 ;  /* 0x0000006100617308 */ /* 0x000ee20000000800 */
[----:B-1----:R-:W-:-:S07]  /*6a50*/  @!P5 FMUL R98, R98, R98 ;  /* 0x000000626262d220 */ /* 0x002fce0000400000 */
[----:B------:R-:W1:Y:S01]  /*6a60*/  MUFU.EX2 R99, R99 ;  /* 0x0000006300637308 */ /* 0x000e620000000800 */
[----:B--2---:R-:W-:Y:S01]  /*6a70*/  @!P3 FMUL R96, R96, R96 ;  /* 0x000000606060b220 */ /* 0x004fe20000400000 */
[----:B---3--:R-:W-:Y:S01]  /*6a80*/  @!P6 FMUL R97, R97, R97 ;  /* 0x000000616161e220 */ /* 0x008fe20000400000 */
[----:B------:R-:W-:Y:S01]  /*6a90*/  FSETP.GEU.AND P6, PT, R125, -126, PT ;  /* 0xc2fc00007d00780b */ /* 0x000fe20003fce000 */
[----:B-1----:R-:W-:Y:S01]  /*6aa0*/  @!P2 FMUL R99, R99, R99 ;  /* 0x000000636363a220 */ /* 0x002fe20000400000 */
[----:B------:R-:W-:-:S11]  /*6ab0*/  FSETP.GEU.AND P2, PT, R107, -126, PT ;  /* 0xc2fc00006b00780b */ /* 0x000fd60003f4e000 */
[----:B------:R-:W-:Y:S02]  /*6ac0*/  @!P6 FMUL R125, R125, 0.5 ;  /* 0x3f0000007d7de820 */ /* 0x000fe40000400000 */
[----:B------:R-:W-:-:S06]  /*6ad0*/  @!P2 FMUL R107, R107, 0.5 ;  /* 0x3f0000006b6ba820 */ /* 0x000fcc0000400000 */
[----:B------:R-:W1:Y:S02]  /*6ae0*/  MUFU.EX2 R107, R107 ;  /* 0x0000006b006b7308 */ /* 0x000e640000000800 */
[----:B-1----:R-:W-:Y:S01]  /*6af0*/  @!P2 FMUL R107, R107, R107 ;  /* 0x0000006b6b6ba220 */ /* 0x002fe20000400000 */
[----:B------:R-:W-:-:S13]  /*6b00*/  FSETP.GEU.AND P2, PT, R115, -126, PT ;  /* 0xc2fc00007300780b */ /* 0x000fda0003f4e000 */
[----:B------:R-:W-:-:S06]  /*6b10*/  @!P2 FMUL R115, R115, 0.5 ;  /* 0x3f0000007373a820 */ /* 0x000fcc0000400000 */
[----:B------:R-:W1:Y:S02]  /*6b20*/  MUFU.EX2 R115, R115 ;  /* 0x0000007300737308 */ /* 0x000e640000000800 */
[----:B-1----:R-:W-:Y:S01]  /*6b30*/  @!P2 FMUL R115, R115, R115 ;  /* 0x000000737373a220 */ /* 0x002fe20000400000 */
[----:B------:R-:W-:-:S04]  /*6b40*/  ISETP.NE.AND P2, PT, R6, 0x4, PT ;  /* 0x000000040600780c */ /* 0x000fc80003f45270 */
[----:B------:R-:W-:-:S04]  /*6b50*/  SEL R22, R6, RZ, P2 ;  /* 0x000000ff06167207 */ /* 0x000fc80001000000 */
[----:B------:R-:W-:-:S04]  /*6b60*/  LEA R6, R22, R11, 0x3 ;  /* 0x0000000b16067211 */ /* 0x000fc800078e18ff */
[----:B------:R-:W-:Y:S01]  /*6b70*/  PRMT R6, RZ, 0x654, R6 ;  /* 0x00000654ff067816 */ /* 0x000fe20000000006 */
[----:B------:R-:W-:Y:S02]  /*6b80*/  WARPGROUP.DEPBAR.LE gsb0, 0x0 ;  /* 0x00008000000079c5 */ /* 0x000fe40000010000 */
[----:B------:R-:W-:Y:S01]  /*6b90*/  FFMA R90, R100, UR14, -R122 ;  /* 0x0000000e645a7c23 */ /* 0x000fe2000800087a */
[----:B------:R-:W-:Y:S01]  /*6ba0*/  FFMA R100, R103, UR14, -R120 ;  /* 0x0000000e67647c23 */ /* 0x000fe20008000878 */
[----:B------:R-:W-:Y:S01]  /*6bb0*/  FFMA R91, R101, UR14, -R122 ;  /* 0x0000000e655b7c23 */ /* 0x000fe2000800087a */
[----:B------:R-:W-:Y:S01]  /*6bc0*/  VIADD R88, R124, 0x80 ;  /* 0x000000807c587836 */ /* 0x000fe20000000000 */
[----:B------:R1:W2:Y:S01]  /*6bd0*/  MUFU.EX2 R101, R125 ;  /* 0x0000007d00657308 */ /* 0x0002a20000000800 */
[----:B------:R-:W-:Y:S02]  /*6be0*/  FSETP.GEU.AND P4, PT, R90, -126, PT ;  /* 0xc2fc00005a00780b */ /* 0x000fe40003f8e000 */
[----:B------:R-:W-:-:S02]  /*6bf0*/  FSETP.GEU.AND P5, PT, R100, -126, PT ;  /* 0xc2fc00006400780b */ /* 0x000fc40003fae000 */
[----:B------:R-:W-:Y:S02]  /*6c00*/  FSETP.GEU.AND P3, PT, R91, -126, PT ;  /* 0xc2fc00005b00780b */ /* 0x000fe40003f6e000 */
[----:B------:R-:W-:Y:S02]  /*6c10*/  MOV R89, 0x40000040 ;  /* 0x4000004000597802 */ /* 0x000fe40000000f00 */
[----:B------:R-:W-:Y:S01]  /*6c20*/  R2UR UR6, R88 ;  /* 0x00000000580672ca */ /* 0x000fe200000e0000 */
[----:B-1----:R-:W-:Y:S01]  /*6c30*/  FFMA R125, R110, UR14, -R120 ;  /* 0x0000000e6e7d7c23 */ /* 0x002fe20008000878 */
[----:B------:R-:W-:Y:S02]  /*6c40*/  R2UR UR7, R89 ;  /* 0x00000000590772ca */ /* 0x000fe400000e0000 */
[----:B------:R-:W-:Y:S01]  /*6c50*/  F2FP.BF16.F32.PACK_AB R88, R97, R96 ;  /* 0x000000606158723e */ /* 0x000fe200000010ff */
[----:B------:R-:W-:Y:S01]  /*6c60*/  @!P4 FMUL R90, R90, 0.5 ;  /* 0x3f0000005a5ac820 */ /* 0x000fe20000400000 */
[----:B------:R-:W-:Y:S01]  /*6c70*/  F2FP.BF16.F32.PACK_AB R89, R99, R98 ;  /* 0x000000626359723e */ /* 0x000fe200000010ff */
[----:B------:R-:W-:Y:S01]  /*6c80*/  @!P5 FMUL R100, R100, 0.5 ;  /* 0x3f0000006464d820 */ /* 0x000fe20000400000 */
[----:B--2---:R-:W-:Y:S01]  /*6c90*/  @!P6 FMUL R101, R101, R101 ;  /* 0x000000656565e220 */ /* 0x004fe20000400000 */
[----:B------:R-:W-:Y:S01]  /*6ca0*/  @!P3 FMUL R91, R91, 0.5 ;  /* 0x3f0000005b5bb820 */ /* 0x000fe20000400000 */
[----:B------:R-:W1:Y:S01]  /*6cb0*/  MUFU.EX2 R103, R90 ;  /* 0x0000005a00677308 */ /* 0x000e620000000800 */
[----:B------:R-:W-:Y:S01]  /*6cc0*/  FSETP.GEU.AND P6, PT, R105, -126, PT ;  /* 0xc2fc00006900780b */ /* 0x000fe20003fce000 */
[----:B------:R-:W-:Y:S01]  /*6cd0*/  FADD R96, R93, R96 ;  /* 0x000000605d607221 */ /* 0x000fe20000000000 */
[----:B------:R-:W-:-:S03]  /*6ce0*/  FADD R98, R95, R98 ;  /* 0x000000625f627221 */ /* 0x000fc60000000000 */
[----:B------:R-:W-:Y:S01]  /*6cf0*/  FADD R96, R96, R97 ;  /* 0x0000006160607221 */ /* 0x000fe20000000000 */
[----:B------:R-:W-:Y:S01]  /*6d00*/  FADD R98, R98, R99 ;  /* 0x0000006362627221 */ /* 0x000fe20000000000 */
[----:B------:R-:W2:Y:S06]  /*6d10*/  MUFU.EX2 R102, R91 ;  /* 0x0000005b00667308 */ /* 0x000eac0000000800 */
[----:B------:R-:W-:Y:S02]  /*6d20*/  @!P6 FMUL R105, R105, 0.5 ;  /* 0x3f0000006969e820 */ /* 0x000fe40000400000 */
[----:B------:R-:W3:Y:S01]  /*6d30*/  MUFU.EX2 R100, R100 ;  /* 0x0000006400647308 */ /* 0x000ee20000000800 */
[----:B-1----:R-:W-:-:S07]  /*6d40*/  @!P4 FMUL R103, R103, R103 ;  /* 0x000000676767c220 */ /* 0x002fce0000400000 */
[----:B------:R-:W1:Y:S01]  /*6d50*/  MUFU.EX2 R105, R105 ;  /* 0x0000006900697308 */ /* 0x000e620000000800 */
[----:B--2---:R-:W-:Y:S01]  /*6d60*/  @!P3 FMUL R102, R102, R102 ;  /* 0x000000666666b220 */ /* 0x004fe20000400000 */
[----:B------:R-:W-:-:S04]  /*6d70*/  FSETP.GEU.AND P3, PT, R104, -126, PT ;  /* 0xc2fc00006800780b */ /* 0x000fc80003f6e000 */
[----:B------:R-:W-:Y:S01]  /*6d80*/  F2FP.BF16.F32.PACK_AB R90, R102, R103 ;  /* 0x00000067665a723e */ /* 0x000fe200000010ff */
[----:B------:R-:W-:Y:S01]  /*6d90*/  FADD R103, R96, R103 ;  /* 0x0000006760677221 */ /* 0x000fe20000000000 */
[----:B---3--:R-:W-:Y:S01]  /*6da0*/  @!P5 FMUL R100, R100, R100 ;  /* 0x000000646464d220 */ /* 0x008fe20000400000 */
[----:B------:R-:W-:Y:S02]  /*6db0*/  FSETP.GEU.AND P5, PT, R106, -126, PT ;  /* 0xc2fc00006a00780b */ /* 0x000fe40003fae000 */
[----:B------:R-:W-:Y:S02]  /*6dc0*/  FADD R103, R103, R102 ;  /* 0x0000006667677221 */ /* 0x000fe40000000000 */
[----:B------:R-:W-:Y:S02]  /*6dd0*/  F2FP.BF16.F32.PACK_AB R91, R100, R101 ;  /* 0x00000065645b723e */ /* 0x000fe400000010ff */
[----:B------:R-:W-:Y:S01]  /*6de0*/  @!P3 FMUL R104, R104, 0.5 ;  /* 0x3f0000006868b820 */ /* 0x000fe20000400000 */
[----:B------:R-:W-:Y:S01]  /*6df0*/  FADD R101, R98, R101 ;  /* 0x0000006562657221 */ /* 0x000fe20000000000 */
[----:B-1----:R-:W-:Y:S01]  /*6e00*/  @!P6 FMUL R105, R105, R105 ;  /* 0x000000696969e220 */ /* 0x002fe20000400000 */
[----:B------:R-:W-:Y:S01]  /*6e10*/  WARPGROUP.ARRIVE ;  /* 0x00000000000079c5 */ /* 0x000fe20000000000 */
[----:B------:R-:W-:Y:S01]  /*6e20*/  FSETP.GEU.AND P6, PT, R125, -126, PT ;  /* 0xc2fc00007d00780b */ /* 0x000fe20003fce000 */
[----:B------:R-:W-:Y:S01]  /*6e30*/  FADD R101, R101, R100 ;  /* 0x0000006465657221 */ /* 0x000fe20000000000 */
[----:B------:R-:W1:Y:S01]  /*6e40*/  MUFU.EX2 R104, R104 ;  /* 0x0000006800687308 */ /* 0x000e620000000800 */
[----:B------:R-:W-:-:S02]  /*6e50*/  @!P5 FMUL R106, R106, 0.5 ;  /* 0x3f0000006a6ad820 */ /* 0x000fc40000400000 */
[----:B------:R-:W-:Y:S05]  /*6e60*/  HGMMA.64x128x16.F32.BF16 R24, R88, gdesc[UR4].tnspB, R24, gsb0 ;  /* 0x41e0000458187df0 */ /* 0x000fea0008001818 */
[----:B------:R-:W2:Y:S03]  /*6e70*/  MUFU.EX2 R106, R106 ;  /* 0x0000006a006a7308 */ /* 0x000ea60000000800 */
[----:B------:R-:W-:Y:S01]  /*6e80*/  @!P6 FMUL R125, R125, 0.5 ;  /* 0x3f0000007d7de820 */ /* 0x000fe20000400000 */
[----:B-1----:R-:W-:Y:S01]  /*6e90*/  @!P3 FMUL R104, R104, R104 ;  /* 0x000000686868b220 */ /* 0x002fe20000400000 */
[----:B--2---:R-:W-:Y:S01]  /*6ea0*/  @!P5 FMUL R106, R106, R106 ;  /* 0x0000006a6a6ad220 */ /* 0x004fe20000400000 */
[----:B------:R-:W-:-:S02]  /*6eb0*/  WARPGROUP.DEPBAR.LE gsb0, 0x0 ;  /* 0x00008000000079c5 */ /* 0x000fc40000010000 */
[----:B------:R-:W-:Y:S01]  /*6ec0*/  FFMA R91, R109, UR14, -R122 ;  /* 0x0000000e6d5b7c23 */ /* 0x000fe2000800087a */
[----:B------:R-:W-:Y:S01]  /*6ed0*/  FFMA R109, R111, UR14, -R120 ;  /* 0x0000000e6f6d7c23 */ /* 0x000fe20008000878 */
[----:B------:R-:W-:Y:S01]  /*6ee0*/  FFMA R90, R108, UR14, -R122 ;  /* 0x0000000e6c5a7c23 */ /* 0x000fe2000800087a */
[----:B------:R-:W-:Y:S01]  /*6ef0*/  IMAD.MOV.U32 R89, RZ, RZ, 0x40000040 ;  /* 0x40000040ff597424 */ /* 0x000fe200078e00ff */
[----:B------:R-:W1:Y:S01]  /*6f00*/  MUFU.EX2 R108, R125 ;  /* 0x0000007d006c7308 */ /* 0x000e620000000800 */
[----:B------:R-:W-:Y:S02]  /*6f10*/  FSETP.GEU.AND P3, PT, R91, -126, PT ;  /* 0xc2fc00005b00780b */ /* 0x000fe40003f6e000 */
[----:B------:R-:W-:Y:S02]  /*6f20*/  FSETP.GEU.AND P5, PT, R109, -126, PT ;  /* 0xc2fc00006d00780b */ /* 0x000fe40003fae000 */
[----:B------:R-:W-:Y:S02]  /*6f30*/  FSETP.GEU.AND P4, PT, R90, -126, PT ;  /* 0xc2fc00005a00780b */ /* 0x000fe40003f8e000 */
[----:B------:R-:W-:-:S02]  /*6f40*/  IADD3 R88, R124, 0x100, RZ ;  /* 0x000001007c587810 */ /* 0x000fc40007ffe0ff */
[----:B------:R-:W-:Y:S02]  /*6f50*/  R2UR UR7, R89 ;  /* 0x00000000590772ca */ /* 0x000fe400000e0000 */
[----:B------:R-:W-:Y:S02]  /*6f60*/  R2UR UR6, R88 ;  /* 0x00000000580672ca */ /* 0x000fe400000e0000 */
[----:B------:R-:W-:Y:S01]  /*6f70*/  F2FP.BF16.F32.PACK_AB R88, R105, R104 ;  /* 0x000000686958723e */ /* 0x000fe200000010ff */
[----:B------:R-:W-:Y:S01]  /*6f80*/  @!P3 FMUL R91, R91, 0.5 ;  /* 0x3f0000005b5bb820 */ /* 0x000fe20000400000 */
[----:B------:R-:W-:Y:S01]  /*6f90*/  F2FP.BF16.F32.PACK_AB R89, R107, R106 ;  /* 0x0000006a6b59723e */ /* 0x000fe200000010ff */
[----:B------:R-:W-:Y:S01]  /*6fa0*/  @!P5 FMUL R109, R109, 0.5 ;  /* 0x3f0000006d6dd820 */ /* 0x000fe20000400000 */
[----:B-1----:R-:W-:Y:S01]  /*6fb0*/  @!P6 FMUL R108, R108, R108 ;  /* 0x0000006c6c6ce220 */ /* 0x002fe20000400000 */
[----:B------:R-:W-:Y:S01]  /*6fc0*/  @!P4 FMUL R90, R90, 0.5 ;  /* 0x3f0000005a5ac820 */ /* 0x000fe20000400000 */
[----:B------:R-:W1:Y:S01]  /*6fd0*/  MUFU.EX2 R110, R91 ;  /* 0x0000005b006e7308 */ /* 0x000e620000000800 */
[----:B------:R-:W-:Y:S01]  /*6fe0*/  FSETP.GEU.AND P6, PT, R113, -126, PT ;  /* 0xc2fc00007100780b */ /* 0x000fe20003fce000 */
[----:B------:R-:W-:Y:S01]  /*6ff0*/  FADD R104, R103, R104 ;  /* 0x0000006867687221 */ /* 0x000fe20000000000 */
[----:B------:R-:W-:Y:S01]  /*7000*/  IADD3 R124, R124, 0x180, RZ ;  /* 0x000001807c7c7810 */ /* 0x000fe20007ffe0ff */
[----:B------:R-:W-:Y:S01]  /*7010*/  FADD R106, R101, R106 ;  /* 0x0000006a656a7221 */ /* 0x000fe20000000000 */
[----:B------:R-:W-:Y:S01]  /*7020*/  MOV R125, 0x40000040 ;  /* 0x40000040007d7802 */ /* 0x000fe20000000f00 */
[----:B------:R-:W-:-:S02]  /*7030*/  FADD R104, R104, R105 ;  /* 0x0000006968687221 */ /* 0x000fc40000000000 */
[----:B------:R-:W2:Y:S01]  /*7040*/  MUFU.EX2 R111, R90 ;  /* 0x0000005a006f7308 */ /* 0x000ea20000000800 */
[----:B------:R-:W-:-:S05]  /*7050*/  FADD R107, R106, R107 ;  /* 0x0000006b6a6b7221 */ /* 0x000fca0000000000 */
[----:B------:R-:W-:Y:S02]  /*7060*/  @!P6 FMUL R113, R113, 0.5 ;  /* 0x3f0000007171e820 */ /* 0x000fe40000400000 */
[----:B------:R-:W3:Y:S01]  /*7070*/  MUFU.EX2 R109, R109 ;  /* 0x0000006d006d7308 */ /* 0x000ee20000000800 */
[----:B-1----:R-:W-:Y:S01]  /*7080*/  @!P3 FMUL R110, R110, R110 ;  /* 0x0000006e6e6eb220 */ /* 0x002fe20000400000 */
[----:B------:R-:W-:-:S06]  /*7090*/  FSETP.GEU.AND P3, PT, R112, -126, PT ;  /* 0xc2fc00007000780b */ /* 0x000fcc0003f6e000 */
[----:B------:R-:W1:Y:S01]  /*70a0*/  MUFU.EX2 R113, R113 ;  /* 0x0000007100717308 */ /* 0x000e620000000800 */
[----:B--2---:R-:W-:-:S05]  /*70b0*/  @!P4 FMUL R111, R111, R111 ;  /* 0x0000006f6f6fc220 */ /* 0x004fca0000400000 */
[----:B------:R-:W-:Y:S01]  /*70c0*/  F2FP.BF16.F32.PACK_AB R90, R110, R111 ;  /* 0x0000006f6e5a723e */ /* 0x000fe200000010ff */
[----:B------:R-:W-:Y:S01]  /*70d0*/  @!P3 FMUL R112, R112, 0.5 ;  /* 0x3f0000007070b820 */ /* 0x000fe20000400000 */
[----:B------:R-:W-:Y:S01]  /*70e0*/  FADD R111, R104, R111 ;  /* 0x0000006f686f7221 */ /* 0x000fe20000000000 */
[----:B---3--:R-:W-:Y:S01]  /*70f0*/  @!P5 FMUL R109, R109, R109 ;  /* 0x0000006d6d6dd220 */ /* 0x008fe20000400000 */
[----:B------:R-:W-:Y:S02]  /*7100*/  FSETP.GEU.AND P5, PT, R114, -126, PT ;  /* 0xc2fc00007200780b */ /* 0x000fe40003fae000 */
[----:B------:R-:W-:Y:S01]  /*7110*/  FADD R111, R111, R110 ;  /* 0x0000006e6f6f7221 */ /* 0x000fe20000000000 */
[----:B------:R-:W2:Y:S01]  /*7120*/  MUFU.EX2 R112, R112 ;  /* 0x0000007000707308 */ /* 0x000ea20000000800 */
[----:B------:R-:W-:Y:S01]  /*7130*/  F2FP.BF16.F32.PACK_AB R91, R109, R108 ;  /* 0x0000006c6d5b723e */ /* 0x000fe200000010ff */
[----:B------:R-:W-:Y:S01]  /*7140*/  FADD R108, R107, R108 ;  /* 0x0000006c6b6c7221 */ /* 0x000fe20000000000 */
[----:B-1----:R-:W-:-:S02]  /*7150*/  @!P6 FMUL R113, R113, R113 ;  /* 0x000000717171e220 */ /* 0x002fc40000400000 */
[----:B------:R-:W-:Y:S01]  /*7160*/  WARPGROUP.ARRIVE ;  /* 0x00000000000079c5 */ /* 0x000fe20000000000 */
[----:B------:R-:W-:-:S04]  /*7170*/  FADD R109, R108, R109 ;  /* 0x0000006d6c6d7221 */ /* 0x000fc80000000000 */
[----:B------:R-:W-:Y:S01]  /*7180*/  @!P5 FMUL R114, R114, 0.5 ;  /* 0x3f0000007272d820 */ /* 0x000fe20000400000 */
[----:B------:R-:W-:Y:S01]  /*7190*/  HGMMA.64x128x16.F32.BF16 R24, R88, gdesc[UR4].tnspB, R24, gsb0 ;  /* 0x41e0000458187df0 */ /* 0x000fe20008001818 */
[----:B------:R-:W-:Y:S02]  /*71a0*/  R2UR UR6, R124 ;  /* 0x000000007c0672ca */ /* 0x000fe400000e0000 */
[----:B------:R-:W-:Y:S02]  /*71b0*/  R2UR UR7, R125 ;  /* 0x000000007d0772ca */ /* 0x000fe400000e0000 */
[----:B------:R-:W1:Y:S01]  /*71c0*/  MUFU.EX2 R114, R114 ;  /* 0x0000007200727308 */ /* 0x000e620000000800 */
[----:B--2---:R-:W-:Y:S01]  /*71d0*/  @!P3 FMUL R112, R112, R112 ;  /* 0x000000707070b220 */ /* 0x004fe20000400000 */
[----:B-1----:R-:W-:Y:S01]  /*71e0*/  @!P5 FMUL R114, R114, R114 ;  /* 0x000000727272d220 */ /* 0x002fe20000400000 */
[----:B------:R-:W-:Y:S02]  /*71f0*/  WARPGROUP.DEPBAR.LE gsb0, 0x0 ;  /* 0x00008000000079c5 */ /* 0x000fe40000010000 */
[----:B------:R-:W-:Y:S01]  /*7200*/  FFMA R88, R116, UR14, -R122 ;  /* 0x0000000e74587c23 */ /* 0x000fe2000800087a */
[----:B------:R-:W-:Y:S01]  /*7210*/  FFMA R89, R118, UR14, -R120 ;  /* 0x0000000e76597c23 */ /* 0x000fe20008000878 */
[----:B------:R-:W-:Y:S01]  /*7220*/  FFMA R122, R117, UR14, -R122 ;  /* 0x0000000e757a7c23 */ /* 0x000fe2000800087a */
[----:B------:R-:W-:-:S02]  /*7230*/  FFMA R120, R119, UR14, -R120 ;  /* 0x0000000e77787c23 */ /* 0x000fc40008000878 */
[----:B------:R-:W-:Y:S02]  /*7240*/  FSETP.GEU.AND P4, PT, R88, -126, PT ;  /* 0xc2fc00005800780b */ /* 0x000fe40003f8e000 */
[----:B------:R-:W-:Y:S02]  /*7250*/  FSETP.GEU.AND P3, PT, R122, -126, PT ;  /* 0xc2fc00007a00780b */ /* 0x000fe40003f6e000 */
[----:B------:R-:W-:Y:S02]  /*7260*/  FSETP.GEU.AND P6, PT, R89, -126, PT ;  /* 0xc2fc00005900780b */ /* 0x000fe40003fce000 */
[----:B------:R-:W-:-:S07]  /*7270*/  FSETP.GEU.AND P5, PT, R120, -126, PT ;  /* 0xc2fc00007800780b */ /* 0x000fce0003fae000 */
[----:B------:R-:W-:Y:S02]  /*7280*/  @!P4 FMUL R88, R88, 0.5 ;  /* 0x3f0000005858c820 */ /* 0x000fe40000400000 */
[----:B------:R-:W-:Y:S02]  /*7290*/  @!P3 FMUL R122, R122, 0.5 ;  /* 0x3f0000007a7ab820 */ /* 0x000fe40000400000 */
[----:B------:R-:W-:Y:S01]  /*72a0*/  @!P6 FMUL R89, R89, 0.5 ;  /* 0x3f0000005959e820 */ /* 0x000fe20000400000 */
[----:B------:R1:W2:Y:S01]  /*72b0*/  MUFU.EX2 R118, R88 ;  /* 0x0000005800767308 */ /* 0x0002a20000000800 */
[----:B------:R-:W-:-:S07]  /*72c0*/  @!P5 FMUL R120, R120, 0.5 ;  /* 0x3f0000007878d820 */ /* 0x000fce0000400000 */
[----:B------:R-:W3:Y:S01]  /*72d0*/  MUFU.EX2 R117, R122 ;  /* 0x0000007a00757308 */ /* 0x000ee20000000800 */
[----:B-1----:R-:W-:Y:S01]  /*72e0*/  F2FP.BF16.F32.PACK_AB R88, R113, R112 ;  /* 0x000000707158723e */ /* 0x002fe200000010ff */
[----:B------:R-:W-:-:S04]  /*72f0*/  FADD R112, R111, R112 ;  /* 0x000000706f707221 */ /* 0x000fc80000000000 */
[----:B------:R-:W-:Y:S02]  /*7300*/  FADD R113, R112, R113 ;  /* 0x0000007170717221 */ /* 0x000fe40000000000 */
[----:B------:R1:W4:Y:S01]  /*7310*/  MUFU.EX2 R119, R89 ;  /* 0x0000005900777308 */ /* 0x0003220000000800 */
[----:B--2---:R-:W-:-:S07]  /*7320*/  @!P4 FMUL R118, R118, R118 ;  /* 0x000000767676c220 */ /* 0x004fce0000400000 */
[----:B------:R-:W2:Y:S01]  /*7330*/  MUFU.EX2 R116, R120 ;  /* 0x0000007800747308 */ /* 0x000ea20000000800 */
[----:B---3--:R-:W-:Y:S01]  /*7340*/  @!P3 FMUL R117, R117, R117 ;  /* 0x000000757575b220 */ /* 0x008fe20000400000 */
[----:B-1----:R-:W-:Y:S01]  /*7350*/  F2FP.BF16.F32.PACK_AB R89, R115, R114 ;  /* 0x000000727359723e */ /* 0x002fe200000010ff */
[----:B------:R-:W-:-:S03]  /*7360*/  FADD R114, R109, R114 ;  /* 0x000000726d727221 */ /* 0x000fc60000000000 */
[----:B------:R-:W-:Y:S01]  /*7370*/  F2FP.BF16.F32.PACK_AB R90, R117, R118 ;  /* 0x00000076755a723e */ /* 0x000fe200000010ff */
[----:B------:R-:W-:Y:S01]  /*7380*/  FADD R114, R114, R115 ;  /* 0x0000007372727221 */ /* 0x000fe20000000000 */
[----:B------:R-:W-:Y:S01]  /*7390*/  FADD R118, R113, R118 ;  /* 0x0000007671767221 */ /* 0x000fe20000000000 */
[----:B----4-:R-:W-:-:S03]  /*73a0*/  @!P6 FMUL R119, R119, R119 ;  /* 0x000000777777e220 */ /* 0x010fc60000400000 */
[----:B------:R-:W-:Y:S01]  /*73b0*/  FADD R13, R118, R117 ;  /* 0x00000075760d7221 */ /* 0x000fe20000000000 */
[----:B--2---:R-:W-:-:S05]  /*73c0*/  @!P5 FMUL R116, R116, R116 ;  /* 0x000000747474d220 */ /* 0x004fca0000400000 */
[----:B------:R-:W-:Y:S01]  /*73d0*/  F2FP.BF16.F32.PACK_AB R91, R116, R119 ;  /* 0x00000077745b723e */ /* 0x000fe200000010ff */
[----:B------:R-:W-:-:S03]  /*73e0*/  FADD R119, R114, R119 ;  /* 0x0000007772777221 */ /* 0x000fc60000000000 */
[----:B------:R-:W-:Y:S01]  /*73f0*/  WARPGROUP.ARRIVE ;  /* 0x00000000000079c5 */ /* 0x000fe20000000000 */
[----:B------:R-:W-:-:S05]  /*7400*/  FADD R12, R119, R116 ;  /* 0x00000074770c7221 */ /* 0x000fca0000000000 */
[----:B------:R-:W-:Y:S03]  /*7410*/  HGMMA.64x128x16.F32.BF16 R24, R88, gdesc[UR4].tnspB, R24, gsb0 ;  /* 0x41e0000458187df0 */ /* 0x000fe60008001818 */
[----:B------:R-:W-:Y:S02]  /*7420*/  WARPGROUP.DEPBAR.LE gsb0, 0x0 ;  /* 0x00008000000079c5 */ /* 0x000fe40000010000 */
[----:B------:R1:W-:Y:S01]  /*7430*/  SYNCS.ARRIVE.TRANS64.RED.A1T0 RZ, [R6+URZ], RZ ;  /* 0x000000ff06ff79a7 */ /* 0x0003e2000810043f */
[----:B------:R-:W-:Y:S05]  /*7440*/  @P1 BRA `(.L_x_45) ;  /* 0x0000000000b81947 */ /* 0x000fea0003800000 */
[----:B------:R-:W-:Y:S01]  /*7450*/  ISETP.LT.OR P1, PT, R7, 0x1, !P0 ;  /* 0x000000010700780c */ /* 0x000fe20004721670 */
[----:B------:R-:W-:-:S12]  /*7460*/  BSSY B0, `(.L_x_46) ;  /* 0x000002b000007945 */ /* 0x000fd80003800000 */
[----:B------:R-:W-:Y:S05]  /*7470*/  @P1 BRA `(.L_x_47) ;  /* 0x0000000000a41947 */ /* 0x000fea0003800000 */
[----:B-1----:R-:W-:Y:S02]  /*7480*/  LEA R6, R5, R2, 0x3 ;  /* 0x0000000205067211 */ /* 0x002fe400078e18ff */
[----:B------:R-:W-:Y:S02]  /*7490*/  SHF.L.U32 R21, R4, 0x1f, RZ ;  /* 0x0000001f04157819 */ /* 0x000fe400000006ff */
[----:B------:R-:W-:Y:S02]  /*74a0*/  ISETP.NE.AND P2, PT, R0, RZ, PT ;  /* 0x000000ff0000720c */ /* 0x000fe40003f45270 */
[----:B------:R-:W1:Y:S02]  /*74b0*/  SYNCS.PHASECHK.TRANS64.TRYWAIT P1, [R6+URZ+0x14020], R21 ;  /* 0x01402015060075a7 */ /* 0x000e64000802017f */
[----:B-1----:R-:W-:Y:S09]  /*74c0*/  @!P1 BRA `(.L_x_48) ;  /* 0x0000002000c09947 */ /* 0x002ff20003800000 */
.L_x_91:
[----:B------:R-:W-:Y:S05]  /*74d0*/  @P2 BRA `(.L_x_49) ;  /* 0x0000000000142947 */ /* 0x000fea0003800000 */
[----:B------:R-:W-:Y:S01]  /*74e0*/  ISETP.NE.AND P1, PT, R14, RZ, PT ;  /* 0x000000ff0e00720c */ /* 0x000fe20003f25270 */
[----:B-1----:R-:W-:-:S04]  /*74f0*/  IMAD.MOV.U32 R21, RZ, RZ, 0x4000 ;  /* 0x00004000ff157424 */ /* 0x002fc800078e00ff */
[----:B------:R2:W-:Y:S08]  /*7500*/  SYNCS.ARRIVE.TRANS64 RZ, [R6+URZ+0x14000], R21 ;  /* 0x0140001506ff79a7 */ /* 0x0005f0000800003f */
[----:B------:R-:W-:Y:S05]  /*7510*/  @!P1 BRA `(.L_x_49) ;  /* 0x0000000000049947 */ /* 0x000fea0003800000 */
[----:B------:R-:W-:Y:S01]  /*7520*/  BPT.TRAP 0x1 ;  /* 0x000000040000795c */ /* 0x000fe20000300000 */
.L_x_49:
[C---:B------:R-:W-:Y:S01]  /*7530*/  LEA R20, R5.reuse, R2, 0xe ;  /* 0x0000000205147211 */ /* 0x040fe200078e70ff */
[----:B------:R-:W-:Y:S01]  /*7540*/  ULDC.64 UR6, c[0x0][0x198] ;  /* 0x0000660000067ab9 */ /* 0x000fe20000000a00 */
[----:B------:R-:W-:Y:S01]  /*7550*/  R2UR UR19, R8 ;  /* 0x00000000081372ca */ /* 0x000fe200000e0000 */
[----:B------:R-:W-:Y:S01]  /*7560*/  UIADD3 UR6, UP0, UR6, 0x2f0, URZ ;  /* 0x000002f006067890 */ /* 0x000fe2000ff1e03f */
[----:B------:R-:W-:Y:S01]  /*7570*/  R2UR UR17, R6 ;  /* 0x00000000061172ca */ /* 0x000fe200000e0000 */
[----:B------:R-:W-:Y:S01]  /*7580*/  UMOV UR26, 0x0 ;  /* 0x00000000001a7882 */ /* 0x000fe20000000000 */
[----:B------:R-:W-:Y:S01]  /*7590*/  R2UR UR8, R20 ;  /* 0x00000000140872ca */ /* 0x000fe200000e0000 */
[----:B------:R-:W-:Y:S01]  /*75a0*/  UIADD3.X UR7, URZ, UR7, URZ, UP0, !UPT ;  /* 0x000000073f077290 */ /* 0x000fe200087fe43f */
[----:B------:R-:W-:Y:S01]  /*75b0*/  IADD3 R5, R5, 0x1, RZ ;  /* 0x0000000105057810 */ /* 0x000fe20007ffe0ff */
[----:B------:R-:W-:Y:S01]  /*75c0*/  UMOV UR27, 0x10000000 ;  /* 0x10000000001b7882 */ /* 0x000fe20000000000 */
[----:B------:R-:W-:Y:S01]  /*75d0*/  UMOV UR18, URZ ;  /* 0x0000003f00127c82 */ /* 0x000fe20008000000 */
[----:B------:R-:W-:Y:S01]  /*75e0*/  UMOV UR20, UR36 ;  /* 0x0000002400147c82 */ /* 0x000fe20008000000 */
[----:B------:R-:W-:Y:S01]  /*75f0*/  UMOV UR21, UR37 ;  /* 0x0000002500157c82 */ /* 0x000fe20008000000 */
[----:B------:R-:W-:Y:S01]  /*7600*/  UMOV UR10, 0x40 ;  /* 0x00000040000a7882 */ /* 0x000fe20000000000 */
[----:B------:R-:W-:Y:S01]  /*7610*/  UMOV UR12, UR36 ;  /* 0x00000024000c7c82 */ /* 0x000fe20008000000 */
[----:B------:R-:W-:Y:S01]  /*7620*/  USHF.L.U32 UR19, UR19, 0x6, URZ ;  /* 0x0000000613137899 */ /* 0x000fe2000800063f */
[C---:B------:R-:W-:Y:S01]  /*7630*/  ISETP.NE.AND P1, PT, R5.reuse, 0x4, PT ;  /* 0x000000040500780c */ /* 0x040fe20003f25270 */
[----:B------:R-:W-:Y:S01]  /*7640*/  UIADD3 UR17, UR17, 0x14000, URZ ;  /* 0x0001400011117890 */ /* 0x000fe2000fffe03f */
[----:B------:R-:W-:Y:S01]  /*7650*/  VIADD R8, R8, 0x1 ;  /* 0x0000000108087836 */ /* 0x000fe20000000000 */
[----:B------:R-:W-:Y:S01]  /*7660*/  UIADD3 UR16, UR8, 0x4000, URZ ;  /* 0x0000400008107890 */ /* 0x000fe2000fffe03f */
[----:B-12---:R-:W-:Y:S01]  /*7670*/  SEL R21, RZ, 0x1, P1 ;  /* 0x00000001ff157807 */ /* 0x006fe20000800000 */
[----:B------:R-:W-:Y:S01]  /*7680*/  UIADD3 UR8, UR8, 0x6000, URZ ;  /* 0x0000600008087890 */ /* 0x000fe2000fffe03f */
[----:B------:R-:W-:Y:S01]  /*7690*/  SEL R5, R5, RZ, P1 ;  /* 0x000000ff05057207 */ /* 0x000fe20000800000 */
[----:B------:R-:W-:Y:S01]  /*76a0*/  UMOV UR13, UR37 ;  /* 0x00000025000d7c82 */ /* 0x000fe20008000000 */
[----:B------:R-:W-:Y:S01]  /*76b0*/  UMOV UR9, UR17 ;  /* 0x0000001100097c82 */ /* 0x000fe20008000000 */
[----:B------:R-:W-:Y:S01]  /*76c0*/  UMOV UR11, UR19 ;  /* 0x00000013000b7c82 */ /* 0x000fe20008000000 */
[----:B------:R-:W-:-:S02]  /*76d0*/  LOP3.LUT R4, R4, R21, RZ, 0x3c, !PT ;  /* 0x0000001504047212 */ /* 0x000fc400078e3cff */
[----:B------:R2:W-:Y:S02]  /*76e0*/  UTMALDG.4D [UR16], [UR6], desc[UR26] ;  /* 0x00001a10060075b4 */ /* 0x0005e40008019000 */
[----:B------:R2:W-:Y:S02]  /*76f0*/  UTMALDG.4D [UR8], [UR6], desc[UR26] ;  /* 0x00001a08060075b4 */ /* 0x0005e40008019000 */
[----:B--2---:R-:W-:Y:S01]  /*7700*/  NOP ;  /* 0x0000000000007918 */ /* 0x004fe20000000000 */
.L_x_47:
[----:B------:R-:W-:Y:S05]  /*7710*/  BSYNC B0 ;  /* 0x0000000000007941 */ /* 0x000fea0003800000 */
.L_x_46:
[----:B------:R-:W-:-:S07]  /*7720*/  IADD3 R7, R7, -0x1, RZ ;  /* 0xffffffff07077810 */ /* 0x000fce0007ffe0ff */
.L_x_45:
[----:B------:R-:W-:Y:S01]  /*7730*/  ISETP.GT.AND P3, PT, R17, 0x1, PT ;  /* 0x000000011100780c */ /* 0x000fe20003f64270 */
[----:B-1----:R-:W-:Y:S01]  /*7740*/  VIADD R6, R22, 0x1 ;  /* 0x0000000116067836 */ /* 0x002fe20000000000 */
[----:B------:R-:W-:Y:S01]  /*7750*/  IADD3 R15, R15, 0x1, RZ ;  /* 0x000000010f0f7810 */ /* 0x000fe20007ffe0ff */
[----:B------:R-:W-:Y:S01]  /*7760*/  IMAD.MOV.U32 R21, RZ, RZ, R19 ;  /* 0x000000ffff157224 */ /* 0x000fe200078e0013 */
[----:B------:R-:W-:Y:S02]  /*7770*/  IADD3 R17, R17, -0x1, RZ ;  /* 0xffffffff11117810 */ /* 0x000fe40007ffe0ff */
[----:B------:R-:W-:Y:S02]  /*7780*/  ISETP.NE.AND P1, PT, R15, 0x4, PT ;  /* 0x000000040f00780c */ /* 0x000fe40003f25270 */
[----:B------:R-:W-:Y:S02]  /*7790*/  ISETP.NE.AND P2, PT, R6, 0x4, PT ;  /* 0x000000040600780c */ /* 0x000fe40003f45270 */
[----:B------:R-:W-:-:S02]  /*77a0*/  SEL R20, RZ, 0x1, P1 ;  /* 0x00000001ff147807 */ /* 0x000fc40000800000 */
[----:B------:R-:W-:Y:S02]  /*77b0*/  IADD3 R10, R10, 0x40, RZ ;  /* 0x000000400a0a7810 */ /* 0x000fe40007ffe0ff */
[----:B------:R-:W-:Y:S02]  /*77c0*/  LOP3.LUT R3, R3, R20, RZ, 0x3c, !PT ;  /* 0x0000001403037212 */ /* 0x000fe400078e3cff */
[----:B------:R-:W-:Y:S02]  /*77d0*/  MOV R20, R18 ;  /* 0x0000001200147202 */ /* 0x000fe40000000f00 */
[----:B------:R-:W-:Y:S02]  /*77e0*/  SEL R15, R15, RZ, P1 ;  /* 0x000000ff0f0f7207 */ /* 0x000fe40000800000 */
[----:B------:R-:W-:Y:S01]  /*77f0*/  SEL R6, R6, RZ, P2 ;  /* 0x000000ff06067207 */ /* 0x000fe20001000000 */
[----:B------:R-:W-:Y:S06]  /*7800*/  @P3 BRA `(.L_x_50) ;  /* 0xffffffd800743947 */ /* 0x000fec000383ffff */
.L_x_37:
[----:B------:R-:W-:Y:S05]  /*7810*/  WARPSYNC.ALL ;  /* 0x0000000000007948 */ /* 0x000fea0003800000 */
[----:B------:R-:W2:Y:S01]  /*7820*/  SHFL.BFLY PT, R0, R13, 0x1, 0x1f ;  /* 0x0c201f000d007f89 */ /* 0x000ea200000e0000 */
[----:B------:R-:W-:Y:S01]  /*7830*/  BSSY B0, `(.L_x_51) ;  /* 0x0000022000007945 */ /* 0x000fe20003800000 */
[----:B------:R-:W-:Y:S01]  /*7840*/  MOV R6, 0x7f800000 ;  /* 0x7f80000000067802 */ /* 0x000fe20000000f00 */
[----:B------:R-:W-:Y:S01]  /*7850*/  IMAD.MOV.U32 R9, RZ, RZ, 0x3f800000 ;  /* 0x3f800000ff097424 */ /* 0x000fe200078e00ff */
[----:B------:R-:W3:Y:S01]  /*7860*/  SHFL.BFLY PT, R3, R12, 0x1, 0x1f ;  /* 0x0c201f000c037f89 */ /* 0x000ee200000e0000 */
[----:B------:R-:W-:Y:S01]  /*7870*/  MOV R8, 0x7f800000 ;  /* 0x7f80000000087802 */ /* 0x000fe20000000f00 */
[----:B--2---:R-:W-:Y:S01]  /*7880*/  FADD R0, R0, R13 ;  /* 0x0000000d00007221 */ /* 0x004fe20000000000 */
[----:B---3--:R-:W-:-:S04]  /*7890*/  FADD R17, R3, R12 ;  /* 0x0000000c03117221 */ /* 0x008fc80000000000 */
[----:B------:R-:W2:Y:S01]  /*78a0*/  SHFL.BFLY PT, R5, R0, 0x2, 0x1f ;  /* 0x0c401f0000057f89 */ /* 0x000ea200000e0000 */
[----:B------:R-:W-:-:S03]  /*78b0*/  MOV R3, 0x3f800000 ;  /* 0x3f80000000037802 */ /* 0x000fc60000000f00 */
[----:B------:R-:W3:Y:S01]  /*78c0*/  SHFL.BFLY PT, R20, R17, 0x2, 0x1f ;  /* 0x0c401f0011147f89 */ /* 0x000ee200000e0000 */
[C---:B--2---:R-:W-:Y:S01]  /*78d0*/  FSETP.NE.AND P0, PT, R0.reuse, -R5, PT ;  /* 0x800000050000720b */ /* 0x044fe20003f05000 */
[----:B------:R-:W-:Y:S01]  /*78e0*/  FADD R0, R0, R5 ;  /* 0x0000000500007221 */ /* 0x000fe20000000000 */
[----:B---3--:R-:W-:-:S11]  /*78f0*/  FADD R7, R17, R20 ;  /* 0x0000001411077221 */ /* 0x008fd60000000000 */
[----:B------:R-:W-:Y:S05]  /*7900*/  @!P0 BRA `(.L_x_52) ;  /* 0x0000000000508947 */ /* 0x000fea0003800000 */
[----:B------:R-:W-:Y:S01]  /*7910*/  VIADD R3, R0, 0x1800000 ;  /* 0x0180000000037836 */ /* 0x000fe20000000000 */
[----:B------:R-:W-:Y:S04]  /*7920*/  BSSY B1, `(.L_x_53) ;  /* 0x000000b000017945 */ /* 0x000fe80003800000 */
[----:B------:R-:W-:-:S04]  /*7930*/  LOP3.LUT R3, R3, 0x7f800000, RZ, 0xc0, !PT ;  /* 0x7f80000003037812 */ /* 0x000fc800078ec0ff */
[----:B------:R-:W-:-:S13]  /*7940*/  ISETP.GT.U32.AND P0, PT, R3, 0x1ffffff, PT ;  /* 0x01ffffff0300780c */ /* 0x000fda0003f04070 */
[----:B------:R-:W-:Y:S05]  /*7950*/  @P0 BRA `(.L_x_54) ;  /* 0x00000000000c0947 */ /* 0x000fea0003800000 */
[----:B------:R-:W-:-:S07]  /*7960*/  MOV R4, 0x7980 ;  /* 0x0000798000047802 */ /* 0x000fce0000000f00 */
[----:B-1----:R-:W-:Y:S05]  /*7970*/  CALL.REL.NOINC `($__internal_0_$__cuda_sm20_rcp_rn_f32_slowpath) ;  /* 0x0000001c00a87944 */ /* 0x002fea0003c00000 */
[----:B------:R-:W-:Y:S05]  /*7980*/  BRA `(.L_x_55) ;  /* 0x0000000000107947 */ /* 0x000fea0003800000 */
.L_x_54:
[----:B------:R-:W2:Y:S02]  /*7990*/  MUFU.RCP R3, R0 ;  /* 0x0000000000037308 */ /* 0x000ea40000001000 */
[----:B--2---:R-:W-:-:S04]  /*79a0*/  FFMA R4, R0, R3, -1 ;  /* 0xbf80000000047423 */ /* 0x004fc80000000003 */
[----:B------:R-:W-:-:S04]  /*79b0*/  FADD.FTZ R4, -R4, -RZ ;  /* 0x800000ff04047221 */ /* 0x000fc80000010100 */
[----:B------:R-:W-:-:S07]  /*79c0*/  FFMA R3, R3, R4, R3 ;  /* 0x0000000403037223 */ /* 0x000fce0000000003 */
.L_x_55:
[----:B------:R-:W-:Y:S05]  /*79d0*/  BSYNC B1 ;  /* 0x0000000000017941 */ /* 0x000fea0003800000 */
.L_x_53:
[----:B------:R-:W-:Y:S01]  /*79e0*/  FSETP.GEU.AND P0, PT, |R0|, 1.175494350822287508e-38, PT ;  /* 0x008000000000780b */ /* 0x000fe20003f0e200 */
[----:B------:R-:W-:-:S12]  /*79f0*/  ULDC UR6, c[0x0][0x600] ;  /* 0x0001800000067ab9 */ /* 0x000fd80000000800 */
[----:B------:R-:W-:-:S04]  /*7a00*/  @!P0 FMUL R0, R0, 16777216 ;  /* 0x4b80000000008820 */ /* 0x000fc80000400000 */
[----:B------:R-:W2:Y:S02]  /*7a10*/  MUFU.LG2 R4, R0 ;  /* 0x0000000000047308 */ /* 0x000ea40000000c00 */
[----:B--2---:R-:W-:-:S04]  /*7a20*/  @!P0 FADD R4, R4, -24 ;  /* 0xc1c0000004048421 */ /* 0x004fc80000000000 */
[----:B------:R-:W-:-:S04]  /*7a30*/  FMUL R4, R4, 0.69314718246459960938 ;  /* 0x3f31721804047820 */ /* 0x000fc80000400000 */
[----:B------:R-:W-:-:S07]  /*7a40*/  FFMA R8, R19, UR6, R4 ;  /* 0x0000000613087c23 */ /* 0x000fce0008000004 */
.L_x_52:
[----:B------:R-:W-:Y:S05]  /*7a50*/  BSYNC B0 ;  /* 0x0000000000007941 */ /* 0x000fea0003800000 */
.L_x_51:
[----:B------:R-:W-:Y:S01]  /*7a60*/  FSETP.NE.AND P0, PT, R17, -R20, PT ;  /* 0x800000141100720b */ /* 0x000fe20003f05000 */
[----:B------:R-:W-:Y:S01]  /*7a70*/  ULDC UR4, c[0x0][0x608] ;  /* 0x0001820000047ab9 */ /* 0x000fe20000000800 */
[----:B------:R-:W-:Y:S01]  /*7a80*/  BSSY B0, `(.L_x_56) ;  /* 0x0000039000007945 */ /* 0x000fe20003800000 */
[----:B------:R-:W-:-:S04]  /*7a90*/  FMUL R3, R3, UR4 ;  /* 0x0000000403037c20 */ /* 0x000fc80008400000 */
        /* <DEDUP_REMOVED lines=32> */
[----:B------:R-:W-:Y:S06]  /*7ca0*/  @!P0 BRA `(.L_x_57) ;  /* 0x0000000000588947 */ /* 0x000fec0003800000 */
[----:B------:R-:W-:Y:S01]  /*7cb0*/  IADD3 R0, R7, 0x1800000, RZ ;  /* 0x0180000007007810 */ /* 0x000fe20007ffe0ff */
[----:B------:R-:W-:Y:S03]  /*7cc0*/  BSSY B1, `(.L_x_58) ;  /* 0x000000d000017945 */ /* 0x000fe60003800000 */
[----:B------:R-:W-:-:S04]  /*7cd0*/  LOP3.LUT R0, R0, 0x7f800000, RZ, 0xc0, !PT ;  /* 0x7f80000000007812 */ /* 0x000fc800078ec0ff */
[----:B------:R-:W-:-:S13]  /*7ce0*/  ISETP.GT.U32.AND P0, PT, R0, 0x1ffffff, PT ;  /* 0x01ffffff0000780c */ /* 0x000fda0003f04070 */
[----:B------:R-:W-:Y:S05]  /*7cf0*/  @P0 BRA `(.L_x_59) ;  /* 0x0000000000140947 */ /* 0x000fea0003800000 */
[----:B------:R-:W-:Y:S02]  /*7d00*/  MOV R0, R7 ;  /* 0x0000000700007202 */ /* 0x000fe40000000f00 */
[----:B------:R-:W-:-:S07]  /*7d10*/  MOV R4, 0x7d30 ;  /* 0x00007d3000047802 */ /* 0x000fce0000000f00 */
[----:B-1----:R-:W-:Y:S05]  /*7d20*/  CALL.REL.NOINC `($__internal_0_$__cuda_sm20_rcp_rn_f32_slowpath) ;  /* 0x0000001800bc7944 */ /* 0x002fea0003c00000 */
[----:B------:R-:W-:Y:S01]  /*7d30*/  IMAD.MOV.U32 R9, RZ, RZ, R3 ;  /* 0x000000ffff097224 */ /* 0x000fe200078e0003 */
[----:B------:R-:W-:Y:S06]  /*7d40*/  BRA `(.L_x_60) ;  /* 0x0000000000107947 */ /* 0x000fec0003800000 */
.L_x_59:
[----:B------:R-:W2:Y:S02]  /*7d50*/  MUFU.RCP R0, R7 ;  /* 0x0000000700007308 */ /* 0x000ea40000001000 */
[----:B--2---:R-:W-:-:S04]  /*7d60*/  FFMA R3, R7, R0, -1 ;  /* 0xbf80000007037423 */ /* 0x004fc80000000000 */
[----:B------:R-:W-:-:S04]  /*7d70*/  FADD.FTZ R3, -R3, -RZ ;  /* 0x800000ff03037221 */ /* 0x000fc80000010100 */
[----:B------:R-:W-:-:S07]  /*7d80*/  FFMA R9, R0, R3, R0 ;  /* 0x0000000300097223 */ /* 0x000fce0000000000 */
.L_x_60:
[----:B------:R-:W-:Y:S05]  /*7d90*/  BSYNC B1 ;  /* 0x0000000000017941 */ /* 0x000fea0003800000 */
.L_x_58:
[----:B------:R-:W-:Y:S01]  /*7da0*/  FSETP.GEU.AND P0, PT, |R7|, 1.175494350822287508e-38, PT ;  /* 0x008000000700780b */ /* 0x000fe20003f0e200 */
[----:B------:R-:W-:-:S12]  /*7db0*/  ULDC UR4, c[0x0][0x600] ;  /* 0x0001800000047ab9 */ /* 0x000fd80000000800 */
[----:B------:R-:W-:-:S04]  /*7dc0*/  @!P0 FMUL R7, R7, 16777216 ;  /* 0x4b80000007078820 */ /* 0x000fc80000400000 */
[----:B------:R-:W2:Y:S02]  /*7dd0*/  MUFU.LG2 R0, R7 ;  /* 0x0000000700007308 */ /* 0x000ea40000000c00 */
[----:B--2---:R-:W-:-:S04]  /*7de0*/  @!P0 FADD R0, R0, -24 ;  /* 0xc1c0000000008421 */ /* 0x004fc80000000000 */
[----:B------:R-:W-:-:S04]  /*7df0*/  FMUL R3, R0, 0.69314718246459960938 ;  /* 0x3f31721800037820 */ /* 0x000fc80000400000 */
[----:B------:R-:W-:-:S07]  /*7e00*/  FFMA R6, R18, UR4, R3 ;  /* 0x0000000412067c23 */ /* 0x000fce0008000003 */
.L_x_57:
[----:B------:R-:W-:Y:S05]  /*7e10*/  BSYNC B0 ;  /* 0x0000000000007941 */ /* 0x000fea0003800000 */
.L_x_56:
[C---:B------:R-:W-:Y:S01]  /*7e20*/  LOP3.LUT P0, RZ, R16.reuse, 0x3, RZ, 0xc0, !PT ;  /* 0x0000000310ff7812 */ /* 0x040fe2000780c0ff */
[----:B------:R-:W-:Y:S01]  /*7e30*/  ULDC UR4, c[0x0][0x608] ;  /* 0x0001820000047ab9 */ /* 0x000fe20000000800 */
[----:B------:R-:W-:Y:S01]  /*7e40*/  LOP3.LUT R18, R16, 0x7f, RZ, 0xc0, !PT ;  /* 0x0000007f10127812 */ /* 0x000fe200078ec0ff */
[----:B------:R-:W-:Y:S01]  /*7e50*/  ULDC.64 UR8, c[0x0][0x208] ;  /* 0x0000820000087ab9 */ /* 0x000fe20000000a00 */
[----:B------:R-:W-:Y:S01]  /*7e60*/  FMUL R9, R9, UR4 ;  /* 0x0000000409097c20 */ /* 0x000fe20008400000 */
[----:B------:R-:W-:Y:S01]  /*7e70*/  BSSY B0, `(.L_x_61) ;  /* 0x0000018000007945 */ /* 0x000fe20003800000 */
[----:B------:R-:W-:-:S07]  /*7e80*/  SHF.R.U32.HI R17, RZ, 0x5, R18 ;  /* 0x00000005ff117819 */ /* 0x000fce0000011612 */
[----:B------:R-:W-:Y:S05]  /*7e90*/  @P0 BRA `(.L_x_62) ;  /* 0x0000000000540947 */ /* 0x000fea0003800000 */
[----:B------:R-:W2:Y:S01]  /*7ea0*/  S2UR UR4, SR_CTAID.X ;  /* 0x00000000000479c3 */ /* 0x000ea20000002500 */
[----:B------:R-:W-:Y:S02]  /*7eb0*/  SHF.R.U32.HI R0, RZ, 0x2, R16 ;  /* 0x00000002ff007819 */ /* 0x000fe40000011610 */
[----:B------:R-:W-:Y:S02]  /*7ec0*/  SHF.L.U32 R3, R17, 0x4, RZ ;  /* 0x0000000411037819 */ /* 0x000fe400000006ff */
[----:B------:R-:W-:-:S04]  /*7ed0*/  LOP3.LUT R0, R0, 0x7, RZ, 0xc0, !PT ;  /* 0x0000000700007812 */ /* 0x000fc800078ec0ff */
[----:B------:R-:W-:Y:S01]  /*7ee0*/  LOP3.LUT R0, R3, 0xfffffff0, R0, 0xe2, !PT ;  /* 0xfffffff003007812 */ /* 0x000fe200078ee200 */
[----:B--2---:R-:W-:-:S03]  /*7ef0*/  USHF.L.U32 UR6, UR4, 0x6, URZ ;  /* 0x0000000604067899 */ /* 0x004fc6000800063f */
[----:B------:R-:W-:Y:S02]  /*7f00*/  ULDC.64 UR4, c[0x0][0x688] ;  /* 0x0001a20000047ab9 */ /* 0x000fe40000000a00 */
[----:B------:R-:W-:Y:S02]  /*7f10*/  UIMAD UR4, UR36, UR4, UR6 ;  /* 0x00000004240472a4 */ /* 0x000fe4000f8e0206 */
[----:B------:R-:W-:Y:S02]  /*7f20*/  LOP3.LUT R3, R0, UR6, RZ, 0xfc, !PT ;  /* 0x0000000600037c12 */ /* 0x000fe4000f8efcff */
[----:B------:R-:W-:Y:S02]  /*7f30*/  UIMAD UR4, UR37, UR5, UR4 ;  /* 0x00000005250472a4 */ /* 0x000fe4000f8e0204 */
[C---:B------:R-:W-:Y:S01]  /*7f40*/  IADD3 R4, R3.reuse, 0x8, RZ ;  /* 0x0000000803047810 */ /* 0x040fe20007ffe0ff */
[----:B------:R-:W-:Y:S02]  /*7f50*/  ULDC UR5, c[0x0][0x288] ;  /* 0x0000a20000057ab9 */ /* 0x000fe40000000800 */
[----:B------:R-:W-:-:S02]  /*7f60*/  ISETP.GE.U32.AND P0, PT, R3, UR5, PT ;  /* 0x0000000503007c0c */ /* 0x000fc4000bf06070 */
[----:B------:R-:W-:Y:S02]  /*7f70*/  IADD3 R0, P2, R0, UR4, RZ ;  /* 0x0000000400007c10 */ /* 0x000fe4000ff5e0ff */
[----:B------:R-:W-:Y:S01]  /*7f80*/  ISETP.GE.U32.AND P1, PT, R4, UR5, PT ;  /* 0x0000000504007c0c */ /* 0x000fe2000bf26070 */
[----:B------:R-:W-:Y:S02]  /*7f90*/  ULDC.64 UR4, c[0x0][0x680] ;  /* 0x0001a00000047ab9 */ /* 0x000fe40000000a00 */
[----:B------:R-:W-:Y:S01]  /*7fa0*/  IMAD.X R3, RZ, RZ, RZ, P2 ;  /* 0x000000ffff037224 */ /* 0x000fe200010e06ff */
[----:B------:R-:W-:-:S04]  /*7fb0*/  LEA R4, P2, R0, UR4, 0x2 ;  /* 0x0000000400047c11 */ /* 0x000fc8000f8410ff */
[----:B------:R-:W-:-:S05]  /*7fc0*/  LEA.HI.X R5, R0, UR5, R3, 0x2, P2 ;  /* 0x0000000500057c11 */ /* 0x000fca00090f1403 */
[----:B------:R2:W-:Y:S04]  /*7fd0*/  @!P0 STG.E desc[UR8][R4.64], R8 ;  /* 0x0000000804008986 */ /* 0x0005e8000c101908 */
[----:B------:R2:W-:Y:S02]  /*7fe0*/  @!P1 STG.E desc[UR8][R4.64+0x20], R6 ;  /* 0x0000200604009986 */ /* 0x0005e4000c101908 */
.L_x_62:
[----:B------:R-:W-:Y:S05]  /*7ff0*/  BSYNC B0 ;  /* 0x0000000000007941 */ /* 0x000fea0003800000 */
.L_x_61:
[----:B------:R-:W-:Y:S01]  /*8000*/  ULDC.64 UR4, c[0x0][0x730] ;  /* 0x0001cc0000047ab9 */ /* 0x000fe20000000a00 */
[-C--:B------:R-:W-:Y:S01]  /*8010*/  FMUL R26, R26, R9.reuse ;  /* 0x000000091a1a7220 */ /* 0x080fe20000400000 */
[----:B------:R-:W-:Y:S01]  /*8020*/  ISETP.NE.U32.AND P0, PT, RZ, UR4, PT ;  /* 0x00000004ff007c0c */ /* 0x000fe2000bf05070 */
[-C--:B------:R-:W-:Y:S01]  /*8030*/  FMUL R27, R27, R9.reuse ;  /* 0x000000091b1b7220 */ /* 0x080fe20000400000 */
[-C--:B------:R-:W-:Y:S01]  /*8040*/  FMUL R30, R30, R9.reuse ;  /* 0x000000091e1e7220 */ /* 0x080fe20000400000 */
[-C--:B------:R-:W-:Y:S01]  /*8050*/  FMUL R31, R31, R9.reuse ;  /* 0x000000091f1f7220 */ /* 0x080fe20000400000 */
[----:B------:R-:W-:Y:S01]  /*8060*/  ISETP.NE.AND.EX P0, PT, RZ, UR5, PT, P0 ;  /* 0x00000005ff007c0c */ /* 0x000fe2000bf05300 */
        /* <DEDUP_REMOVED lines=28> */
[----:B------:R-:W-:Y:S06]  /*8230*/  @P0 BRA `(.L_x_63) ;  /* 0x0000000000200947 */ /* 0x000fec0003800000 */
[----:B------:R-:W-:Y:S02]  /*8240*/  ULDC.64 UR4, c[0x0][0x728] ;  /* 0x0001ca0000047ab9 */ /* 0x000fe40000000a00 */
[----:B------:R-:W-:-:S04]  /*8250*/  ISETP.NE.U32.AND P0, PT, RZ, UR4, PT ;  /* 0x00000004ff007c0c */ /* 0x000fc8000bf05070 */
[----:B------:R-:W-:-:S13]  /*8260*/  ISETP.NE.AND.EX P0, PT, RZ, UR5, PT, P0 ;  /* 0x00000005ff007c0c */ /* 0x000fda000bf05300 */
[----:B------:R-:W-:Y:S05]  /*8270*/  @!P0 BRA `(.L_x_64) ;  /* 0x00000000000c8947 */ /* 0x000fea0003800000 */
[----:B--2---:R-:W2:Y:S02]  /*8280*/  LDC.64 R4, c[0x0][0x728] ;  /* 0x0001ca00ff047b82 */ /* 0x004ea40000000a00 */
[----:B--2---:R3:W5:Y:S01]  /*8290*/  LDG.E R19, desc[UR8][R4.64] ;  /* 0x0000000804137981 */ /* 0x004762000c1e1900 */
[----:B------:R-:W-:Y:S05]  /*82a0*/  BRA `(.L_x_63) ;  /* 0x0000000000047947 */ /* 0x000fea0003800000 */
.L_x_64:
[----:B------:R-:W4:Y:S02]  /*82b0*/  LDC R19, c[0x0][0x720] ;  /* 0x0001c800ff137b82 */ /* 0x000f240000000800 */
.L_x_63:
[----:B------:R-:W-:-:S04]  /*82c0*/  MOV R0, RZ ;  /* 0x000000ff00007202 */ /* 0x000fc80000000f00 */
[----:B------:R-:W-:-:S13]  /*82d0*/  LOP3.LUT P0, RZ, R0, 0x1bf, RZ, 0xc0, !PT ;  /* 0x000001bf00ff7812 */ /* 0x000fda000780c0ff */
[----:B------:R-:W-:Y:S05]  /*82e0*/  @!P0 BRA `(.L_x_65) ;  /* 0x0000000000408947 */ /* 0x000fea0003800000 */
[----:B------:R-:W-:Y:S01]  /*82f0*/  MOV R14, 0x0 ;  /* 0x00000000000e7802 */ /* 0x000fe20000000f00 */
[----:B------:R-:W-:Y:S01]  /*8300*/  ULDC.64 UR4, c[0x4][0x70] ;  /* 0x01001c0000047ab9 */ /* 0x000fe20000000a00 */
[----:B------:R-:W-:Y:S01]  /*8310*/  ULDC.64 UR6, c[0x4][0x8] ;  /* 0x0100020000067ab9 */ /* 0x000fe20000000a00 */
[----:B--23--:R-:W-:Y:S01]  /*8320*/  MOV R4, UR4 ;  /* 0x0000000400047c02 */ /* 0x00cfe20008000f00 */
[----:B------:R-:W-:Y:S01]  /*8330*/  IMAD.U32 R11, RZ, RZ, UR7 ;  /* 0x00000007ff0b7e24 */ /* 0x000fe2000f8e00ff */
[----:B------:R-:W-:Y:S01]  /*8340*/  MOV R5, UR5 ;  /* 0x0000000500057c02 */ /* 0x000fe20008000f00 */
[----:B------:R-:W2:Y:S01]  /*8350*/  LDC.64 R14, c[0x4][R14] ;  /* 0x010000000e0e7b82 */ /* 0x000ea20000000a00 */
[----:B------:R-:W-:Y:S01]  /*8360*/  ULDC.64 UR4, c[0x4][0x78] ;  /* 0x01001e0000047ab9 */ /* 0x000fe20000000a00 */
[----:B------:R-:W-:Y:S01]  /*8370*/  MOV R10, UR6 ;  /* 0x00000006000a7c02 */ /* 0x000fe20008000f00 */
[----:B------:R-:W-:Y:S01]  /*8380*/  IMAD.U32 R6, RZ, RZ, UR4 ;  /* 0x00000004ff067e24 */ /* 0x000fe2000f8e00ff */
[----:B------:R-:W-:Y:S01]  /*8390*/  MOV R7, UR5 ;  /* 0x0000000500077c02 */ /* 0x000fe20008000f00 */
[----:B------:R-:W-:Y:S01]  /*83a0*/  IMAD.MOV.U32 R13, RZ, RZ, RZ ;  /* 0x000000ffff0d7224 */ /* 0x000fe200078e00ff */
[----:B------:R-:W-:-:S02]  /*83b0*/  MOV R8, 0x70 ;  /* 0x0000007000087802 */ /* 0x000fc40000000f00 */
[----:B------:R-:W-:-:S07]  /*83c0*/  MOV R12, 0x1 ;  /* 0x00000001000c7802 */ /* 0x000fce0000000f00 */
[----:B------:R-:W-:-:S07]  /*83d0*/  LEPC R20, `(.L_x_65) ;  /* 0x000000001014794e */ /* 0x000fce0000000000 */
[----:B-12-45:R-:W-:Y:S05]  /*83e0*/  CALL.ABS.NOINC R14 ;  /* 0x000000000e007343 */ /* 0x036fea0003c00000 */
.L_x_65:
        /* <DEDUP_REMOVED lines=18> */
.L_x_66:
[----:B------:R-:W-:Y:S01]  /*8510*/  ULDC.64 UR4, c[0x0][0x730] ;  /* 0x0001cc0000047ab9 */ /* 0x000fe20000000a00 */
[----:B------:R-:W-:Y:S02]  /*8520*/  SHF.L.U32 R0, R16, 0x5, RZ ;  /* 0x0000000510007819 */ /* 0x000fe400000006ff */
[----:B------:R-:W-:Y:S02]  /*8530*/  ISETP.NE.U32.AND P0, PT, RZ, UR4, PT ;  /* 0x00000004ff007c0c */ /* 0x000fe4000bf05070 */
[----:B--23--:R-:W-:Y:S02]  /*8540*/  SHF.R.U32.HI R4, RZ, 0x1, R16 ;  /* 0x00000001ff047819 */ /* 0x00cfe40000011610 */
[----:B------:R-:W-:Y:S02]  /*8550*/  ISETP.NE.AND.EX P0, PT, RZ, UR5, PT, P0 ;  /* 0x00000005ff007c0c */ /* 0x000fe4000bf05300 */
[C---:B------:R-:W-:Y:S02]  /*8560*/  LOP3.LUT R3, R0.reuse, 0xc0, RZ, 0xc0, !PT ;  /* 0x000000c000037812 */ /* 0x040fe400078ec0ff */
[----:B------:R-:W-:-:S02]  /*8570*/  LOP3.LUT R6, R0, 0x20, RZ, 0xc0, !PT ;  /* 0x0000002000067812 */ /* 0x000fc400078ec0ff */
[----:B------:R-:W-:Y:S02]  /*8580*/  LOP3.LUT R3, R3, 0x8, R4, 0xf8, !PT ;  /* 0x0000000803037812 */ /* 0x000fe400078ef804 */
[----:B------:R-:W-:Y:S01]  /*8590*/  SHF.L.U32 R4, R16, 0x2, RZ ;  /* 0x0000000210047819 */ /* 0x000fe200000006ff */
[----:B------:R-:W-:Y:S01]  /*85a0*/  IMAD R6, R17, 0x200, R6 ;  /* 0x0000020011067824 */ /* 0x000fe200078e0206 */
[----:B------:R-:W-:Y:S02]  /*85b0*/  IADD3 R18, R18, 0x1f, RZ ;  /* 0x0000001f12127810 */ /* 0x000fe40007ffe0ff */
[----:B------:R-:W-:Y:S01]  /*85c0*/  LOP3.LUT R4, R3, 0x18, R4, 0x78, !PT ;  /* 0x0000001803047812 */ /* 0x000fe200078e7804 */
[----:B----45:R-:W2:Y:S01]  /*85d0*/  @P0 LDC R19, c[0x0][0x720] ;  /* 0x0001c800ff130b82 */ /* 0x030ea20000000800 */
[----:B------:R-:W-:Y:S02]  /*85e0*/  ISETP.GT.U32.AND P1, PT, R18, 0x3e, PT ;  /* 0x0000003e1200780c */ /* 0x000fe40003f24070 */
[----:B------:R-:W-:-:S02]  /*85f0*/  LOP3.LUT R3, R0, 0x100, RZ, 0xc0, !PT ;  /* 0x0000010000037812 */ /* 0x000fc400078ec0ff */
[----:B------:R-:W-:Y:S02]  /*8600*/  LOP3.LUT P0, RZ, R16, 0x4, RZ, 0xc0, !PT ;  /* 0x0000000410ff7812 */ /* 0x000fe4000780c0ff */
[----:B------:R-:W-:-:S05]  /*8610*/  IADD3 R3, R4, R6, R3 ;  /* 0x0000000604037210 */ /* 0x000fca0007ffe003 */
[----:B------:R-:W-:Y:S02]  /*8620*/  IMAD R3, R3, 0x2, R2 ;  /* 0x0000000203037824 */ /* 0x000fe400078e0202 */
[-C--:B--2---:R-:W-:Y:S01]  /*8630*/  FMUL R5, R26, R19.reuse ;  /* 0x000000131a057220 */ /* 0x084fe20000400000 */
        /* <DEDUP_REMOVED lines=16> */
[-C--:B------:R-:W-:Y:S01]  /*8740*/  FMUL R12, R41, R19.reuse ;  /* 0x00000013290c7220 */ /* 0x080fe20000400000 */
[----:B------:R-:W-:Y:S01]  /*8750*/  MOV R0, 0x10 ;  /* 0x0000001000007802 */ /* 0x000fe20000000f00 */
        /* <DEDUP_REMOVED lines=47> */
[----:B------:R-:W-:-:S02]  /*8a50*/  F2FP.BF16.F32.PACK_AB R7, R8, R7 ;  /* 0x000000070807723e */ /* 0x000fc400000010ff */
[----:B------:R-:W-:Y:S02]  /*8a60*/  F2FP.BF16.F32.PACK_AB R4, R25, R4 ;  /* 0x000000041904723e */ /* 0x000fe400000010ff */
[----:B------:R-:W-:Y:S02]  /*8a70*/  F2FP.BF16.F32.PACK_AB R6, R29, R6 ;  /* 0x000000061d06723e */ /* 0x000fe400000010ff */
[----:B------:R-:W-:Y:S02]  /*8a80*/  F2FP.BF16.F32.PACK_AB R8, R33, R32 ;  /* 0x000000202108723e */ /* 0x000fe400000010ff */
[----:B------:R-:W-:Y:S02]  /*8a90*/  F2FP.BF16.F32.PACK_AB R9, R16, R9 ;  /* 0x000000091009723e */ /* 0x000fe400000010ff */
[----:B------:R-:W-:Y:S02]  /*8aa0*/  F2FP.BF16.F32.PACK_AB R10, R37, R10 ;  /* 0x0000000a250a723e */ /* 0x000fe400000010ff */
[----:B------:R-:W-:-:S02]  /*8ab0*/  F2FP.BF16.F32.PACK_AB R11, R18, R11 ;  /* 0x0000000b120b723e */ /* 0x000fc400000010ff */
[----:B------:R-:W-:Y:S02]  /*8ac0*/  SEL R0, R0, 0xfffffff0, !P0 ;  /* 0xfffffff000007807 */ /* 0x000fe40004000000 */
[----:B------:R-:W-:Y:S01]  /*8ad0*/  IADD3 R19, R3, 0x1000, RZ ;  /* 0x0000100003137810 */ /* 0x000fe20007ffe0ff */
[----:B------:R-:W-:Y:S06]  /*8ae0*/  @P1 BRA `(.L_x_67) ;  /* 0x0000000000041947 */ /* 0x000fec0003800000 */
[----:B------:R-:W-:-:S04]  /*8af0*/  DEPBAR.LE SB0, 0x1 ;  /* 0x000080400000791a */ /* 0x000fc80000000000 */
.L_x_67:
[----:B------:R-:W-:Y:S05]  /*8b00*/  WARPSYNC.ALL ;  /* 0x0000000000007948 */ /* 0x000fea0003800000 */
[----:B------:R-:W-:Y:S01]  /*8b10*/  BAR.SYNC.DEFER_BLOCKING 0x1, 0x80 ;  /* 0x0042000000007b1d */ /* 0x000fe20000010000 */
[C---:B------:R-:W-:Y:S01]  /*8b20*/  LEA R20, R0.reuse, R19, 0x1 ;  /* 0x0000001300147211 */ /* 0x040fe200078e08ff */
[----:B------:R-:W-:Y:S01]  /*8b30*/  IMAD R0, R0, 0x2, R3 ;  /* 0x0000000200007824 */ /* 0x000fe200078e0203 */
[----:B------:R-:W-:Y:S02]  /*8b40*/  F2FP.BF16.F32.PACK_AB R12, R12, R15 ;  /* 0x0000000f0c0c723e */ /* 0x000fe400000010ff */
[----:B------:R-:W-:Y:S01]  /*8b50*/  F2FP.BF16.F32.PACK_AB R14, R14, R17 ;  /* 0x000000110e0e723e */ /* 0x000fe200000010ff */
[----:B------:R-:W-:Y:S01]  /*8b60*/  BSSY B0, `(.L_x_68) ;  /* 0x000001d000007945 */ /* 0x000fe20003800000 */
[----:B------:R-:W-:-:S02]  /*8b70*/  F2FP.BF16.F32.PACK_AB R13, R13, R42 ;  /* 0x0000002a0d0d723e */ /* 0x000fc400000010ff */
[----:B------:R-:W-:Y:S02]  /*8b80*/  F2FP.BF16.F32.PACK_AB R15, R47, R46 ;  /* 0x0000002e2f0f723e */ /* 0x000fe400000010ff */
[----:B------:R-:W-:Y:S02]  /*8b90*/  F2FP.BF16.F32.PACK_AB R16, R49, R48 ;  /* 0x000000303110723e */ /* 0x000fe400000010ff */
[----:B------:R-:W-:Y:S02]  /*8ba0*/  F2FP.BF16.F32.PACK_AB R17, R51, R50 ;  /* 0x000000323311723e */ /* 0x000fe400000010ff */
[----:B------:R-:W-:Y:S02]  /*8bb0*/  F2FP.BF16.F32.PACK_AB R18, R53, R52 ;  /* 0x000000343512723e */ /* 0x000fe400000010ff */
[----:B------:R-:W-:Y:S01]  /*8bc0*/  F2FP.BF16.F32.PACK_AB R19, R55, R54 ;  /* 0x000000363713723e */ /* 0x000fe200000010ff */
[----:B------:R2:W-:Y:S04]  /*8bd0*/  STSM.16.M88.4 [R3], R4 ;  /* 0x0000000403007844 */ /* 0x0005e80000000200 */
[----:B------:R2:W-:Y:S01]  /*8be0*/  STSM.16.M88.4 [R0], R8 ;  /* 0x0000000800007844 */ /* 0x0005e20000000200 */
[----:B------:R-:W-:Y:S01]  /*8bf0*/  @!PT LDS RZ, [RZ] ;  /* 0x00000000fffff984 */ /* 0x000fe20000000800 */
[----:B------:R-:W-:Y:S01]  /*8c00*/  @!PT LDS RZ, [RZ] ;  /* 0x00000000fffff984 */ /* 0x000fe20000000800 */
[----:B------:R-:W-:Y:S01]  /*8c10*/  @!PT LDS RZ, [RZ] ;  /* 0x00000000fffff984 */ /* 0x000fe20000000800 */
[----:B------:R-:W-:Y:S01]  /*8c20*/  @!PT LDS RZ, [RZ] ;  /* 0x00000000fffff984 */ /* 0x000fe20000000800 */
[----:B------:R3:W-:Y:S06]  /*8c30*/  MEMBAR.ALL.CTA ;  /* 0x0000000000007992 */ /* 0x0007ec0000008000 */
[----:B---3--:R-:W3:Y:S02]  /*8c40*/  FENCE.VIEW.ASYNC.S ;  /* 0x00000000000073c6 */ /* 0x008ee40000000000 */
[----:B---3--:R-:W-:Y:S06]  /*8c50*/  BAR.SYNC.DEFER_BLOCKING 0x1, 0x80 ;  /* 0x0042000000007b1d */ /* 0x008fec0000010000 */
[----:B------:R-:W-:Y:S05]  /*8c60*/  @P1 BRA `(.L_x_69) ;  /* 0x0000000000301947 */ /* 0x000fea0003800000 */
[----:B------:R-:W3:Y:S01]  /*8c70*/  S2UR UR10, SR_CTAID.X ;  /* 0x00000000000a79c3 */ /* 0x000ee20000002500 */
[----:B------:R-:W-:Y:S01]  /*8c80*/  ULDC.64 UR4, c[0x0][0x198] ;  /* 0x0000660000047ab9 */ /* 0x000fe20000000a00 */
[----:B------:R-:W-:Y:S01]  /*8c90*/  R2UR UR8, R2 ;  /* 0x00000000020872ca */ /* 0x000fe200000e0000 */
[----:B------:R-:W-:Y:S01]  /*8ca0*/  UIADD3 UR4, UP0, UR4, 0x670, URZ ;  /* 0x0000067004047890 */ /* 0x000fe2000ff1e03f */
[----:B------:R-:W-:Y:S01]  /*8cb0*/  UMOV UR9, URZ ;  /* 0x0000003f00097c82 */ /* 0x000fe20008000000 */
[----:B------:R-:W-:Y:S02]  /*8cc0*/  UMOV UR11, UR36 ;  /* 0x00000024000b7c82 */ /* 0x000fe40008000000 */
[----:B------:R-:W-:Y:S01]  /*8cd0*/  UIADD3.X UR5, URZ, UR5, URZ, UP0, !UPT ;  /* 0x000000053f057290 */ /* 0x000fe200087fe43f */
[----:B------:R-:W-:Y:S01]  /*8ce0*/  UMOV UR12, UR37 ;  /* 0x00000025000c7c82 */ /* 0x000fe20008000000 */
[----:B---3--:R-:W-:-:S09]  /*8cf0*/  USHF.L.U32 UR10, UR10, 0x6, URZ ;  /* 0x000000060a0a7899 */ /* 0x008fd2000800063f */
[----:B------:R3:W-:Y:S01]  /*8d00*/  UTMASTG.4D [UR8], [UR4] ;  /* 0x00000008040073b5 */ /* 0x0007e20008018000 */
[----:B------:R0:W-:Y:S01]  /*8d10*/  UTMACMDFLUSH ;  /* 0x00000000000079b7 */ /* 0x0001e20000000000 */
[----:B---3--:R-:W-:-:S04]  /*8d20*/  DEPBAR.LE SB0, 0x1 ;  /* 0x000080400000791a */ /* 0x008fc80000000000 */
.L_x_69:
[----:B------:R-:W-:Y:S05]  /*8d30*/  BSYNC B0 ;  /* 0x0000000000007941 */ /* 0x000fea0003800000 */
.L_x_68:
[----:B------:R-:W-:Y:S01]  /*8d40*/  BAR.SYNC.DEFER_BLOCKING 0x1, 0x80 ;  /* 0x0042000000007b1d */ /* 0x000fe20000010000 */
[----:B------:R-:W-:Y:S02]  /*8d50*/  F2FP.BF16.F32.PACK_AB R64, R65, R64 ;  /* 0x000000404140723e */ /* 0x000fe400000010ff */
[----:B------:R-:W-:Y:S02]  /*8d60*/  F2FP.BF16.F32.PACK_AB R65, R67, R66 ;  /* 0x000000424341723e */ /* 0x000fe400000010ff */
[----:B--2---:R-:W-:Y:S01]  /*8d70*/  F2FP.BF16.F32.PACK_AB R4, R57, R56 ;  /* 0x000000383904723e */ /* 0x004fe200000010ff */
[----:B------:R-:W-:Y:S01]  /*8d80*/  BSSY B0, `(.L_x_70) ;  /* 0x000001d000007945 */ /* 0x000fe20003800000 */
[----:B------:R-:W-:Y:S02]  /*8d90*/  F2FP.BF16.F32.PACK_AB R5, R59, R58 ;  /* 0x0000003a3b05723e */ /* 0x000fe400000010ff */
[----:B------:R-:W-:Y:S02]  /*8da0*/  F2FP.BF16.F32.PACK_AB R6, R61, R60 ;  /* 0x0000003c3d06723e */ /* 0x000fe400000010ff */
[----:B------:R-:W-:-:S02]  /*8db0*/  F2FP.BF16.F32.PACK_AB R7, R63, R62 ;  /* 0x0000003e3f07723e */ /* 0x000fc400000010ff */
[----:B------:R-:W-:Y:S02]  /*8dc0*/  F2FP.BF16.F32.PACK_AB R66, R69, R68 ;  /* 0x000000444542723e */ /* 0x000fe400000010ff */
[----:B------:R-:W-:Y:S01]  /*8dd0*/  F2FP.BF16.F32.PACK_AB R67, R71, R70 ;  /* 0x000000464743723e */ /* 0x000fe200000010ff */
[----:B------:R2:W-:Y:S04]  /*8de0*/  STSM.16.M88.4 [R3+0x1000], R12 ;  /* 0x0010000c03007844 */ /* 0x0005e80000000200 */
[----:B------:R2:W-:Y:S01]  /*8df0*/  STSM.16.M88.4 [R0+0x1000], R16 ;  /* 0x0010001000007844 */ /* 0x0005e20000000200 */
        /* <DEDUP_REMOVED lines=9> */
[----:B------:R-:W-:Y:S01]  /*8e90*/  R2UR UR8, R2 ;  /* 0x00000000020872ca */ /* 0x000fe200000e0000 */
[----:B------:R-:W-:Y:S01]  /*8ea0*/  ULDC.64 UR4, c[0x0][0x198] ;  /* 0x0000660000047ab9 */ /* 0x000fe20000000a00 */
[----:B------:R-:W-:Y:S01]  /*8eb0*/  UMOV UR9, 0x20 ;  /* 0x0000002000097882 */ /* 0x000fe20000000000 */
[----:B------:R-:W-:Y:S01]  /*8ec0*/  UIADD3 UR4, UP0, UR4, 0x670, URZ ;  /* 0x0000067004047890 */ /* 0x000fe2000ff1e03f */
[----:B------:R-:W-:Y:S01]  /*8ed0*/  UMOV UR11, UR36 ;  /* 0x00000024000b7c82 */ /* 0x000fe20008000000 */
[----:B------:R-:W-:Y:S02]  /*8ee0*/  UMOV UR12, UR37 ;  /* 0x00000025000c7c82 */ /* 0x000fe40008000000 */
[----:B------:R-:W-:-:S06]  /*8ef0*/  UIADD3.X UR5, URZ, UR5, URZ, UP0, !UPT ;  /* 0x000000053f057290 */ /* 0x000fcc00087fe43f */
[----:B------:R-:W-:Y:S02]  /*8f00*/  UIADD3 UR8, UR8, 0x1000, URZ ;  /* 0x0000100008087890 */ /* 0x000fe4000fffe03f */
[----:B---3--:R-:W-:-:S09]  /*8f10*/  USHF.L.U32 UR10, UR10, 0x6, URZ ;  /* 0x000000060a0a7899 */ /* 0x008fd2000800063f */
[----:B------:R3:W-:Y:S01]  /*8f20*/  UTMASTG.4D [UR8], [UR4] ;  /* 0x00000008040073b5 */ /* 0x0007e20008018000 */
[----:B------:R0:W-:Y:S01]  /*8f30*/  UTMACMDFLUSH ;  /* 0x00000000000079b7 */ /* 0x0001e20000000000 */
[----:B---3--:R-:W-:-:S04]  /*8f40*/  DEPBAR.LE SB0, 0x1 ;  /* 0x000080400000791a */ /* 0x008fc80000000000 */
.L_x_71:
[----:B------:R-:W-:Y:S05]  /*8f50*/  BSYNC B0 ;  /* 0x0000000000007941 */ /* 0x000fea0003800000 */
.L_x_70:
[----:B------:R-:W-:Y:S01]  /*8f60*/  BAR.SYNC.DEFER_BLOCKING 0x1, 0x80 ;  /* 0x0042000000007b1d */ /* 0x000fe20000010000 */
[----:B------:R-:W-:Y:S02]  /*8f70*/  F2FP.BF16.F32.PACK_AB R72, R73, R72 ;  /* 0x000000484948723e */ /* 0x000fe400000010ff */
[----:B------:R-:W-:Y:S02]  /*8f80*/  F2FP.BF16.F32.PACK_AB R80, R81, R80 ;  /* 0x000000505150723e */ /* 0x000fe400000010ff */
[----:B------:R-:W-:Y:S01]  /*8f90*/  F2FP.BF16.F32.PACK_AB R73, R75, R74 ;  /* 0x0000004a4b49723e */ /* 0x000fe200000010ff */
[----:B------:R-:W-:Y:S01]  /*8fa0*/  BSSY B0, `(.L_x_72) ;  /* 0x000001c000007945 */ /* 0x000fe20003800000 */
[----:B------:R-:W-:Y:S02]  /*8fb0*/  F2FP.BF16.F32.PACK_AB R81, R83, R82 ;  /* 0x000000525351723e */ /* 0x000fe400000010ff */
[----:B------:R-:W-:Y:S02]  /*8fc0*/  F2FP.BF16.F32.PACK_AB R74, R77, R76 ;  /* 0x0000004c4d4a723e */ /* 0x000fe400000010ff */
[----:B------:R-:W-:-:S02]  /*8fd0*/  F2FP.BF16.F32.PACK_AB R75, R79, R78 ;  /* 0x0000004e4f4b723e */ /* 0x000fc400000010ff */
        /* <DEDUP_REMOVED lines=9> */
[----:B----4-:R-:W4:Y:S02]  /*9070*/  FENCE.VIEW.ASYNC.S ;  /* 0x00000000000073c6 */ /* 0x010f240000000000 */
[----:B----4-:R-:W-:Y:S06]  /*9080*/  BAR.SYNC.DEFER_BLOCKING 0x1, 0x80 ;  /* 0x0042000000007b1d */ /* 0x010fec0000010000 */
[----:B------:R-:W-:Y:S05]  /*9090*/  @P1 BRA `(.L_x_73) ;  /* 0x0000000000301947 */ /* 0x000fea0003800000 */
[----:B------:R-:W4:Y:S01]  /*90a0*/  S2UR UR10, SR_CTAID.X ;  /* 0x00000000000a79c3 */ /* 0x000f220000002500 */
[----:B------:R-:W-:Y:S01]  /*90b0*/  ULDC.64 UR4, c[0x0][0x198] ;  /* 0x0000660000047ab9 */ /* 0x000fe20000000a00 */
[----:B------:R-:W-:Y:S01]  /*90c0*/  R2UR UR8, R2 ;  /* 0x00000000020872ca */ /* 0x000fe200000e0000 */
[----:B------:R-:W-:Y:S01]  /*90d0*/  UIADD3 UR4, UP0, UR4, 0x670, URZ ;  /* 0x0000067004047890 */ /* 0x000fe2000ff1e03f */
[----:B------:R-:W-:Y:S01]  /*90e0*/  UMOV UR9, 0x40 ;  /* 0x0000004000097882 */ /* 0x000fe20000000000 */
[----:B------:R-:W-:Y:S02]  /*90f0*/  UMOV UR11, UR36 ;  /* 0x00000024000b7c82 */ /* 0x000fe40008000000 */
[----:B------:R-:W-:Y:S01]  /*9100*/  UIADD3.X UR5, URZ, UR5, URZ, UP0, !UPT ;  /* 0x000000053f057290 */ /* 0x000fe200087fe43f */
[----:B------:R-:W-:Y:S01]  /*9110*/  UMOV UR12, UR37 ;  /* 0x00000025000c7c82 */ /* 0x000fe20008000000 */
[----:B----4-:R-:W-:-:S09]  /*9120*/  USHF.L.U32 UR10, UR10, 0x6, URZ ;  /* 0x000000060a0a7899 */ /* 0x010fd2000800063f */
[----:B------:R4:W-:Y:S01]  /*9130*/  UTMASTG.4D [UR8], [UR4] ;  /* 0x00000008040073b5 */ /* 0x0009e20008018000 */
[----:B------:R0:W-:Y:S01]  /*9140*/  UTMACMDFLUSH ;  /* 0x00000000000079b7 */ /* 0x0001e20000000000 */
[----:B----4-:R-:W-:-:S04]  /*9150*/  DEPBAR.LE SB0, 0x1 ;  /* 0x000080400000791a */ /* 0x010fc80000000000 */
.L_x_73:
[----:B------:R-:W-:Y:S05]  /*9160*/  BSYNC B0 ;  /* 0x0000000000007941 */ /* 0x000fea0003800000 */
.L_x_72:
[----:B------:R-:W-:Y:S06]  /*9170*/  BAR.SYNC.DEFER_BLOCKING 0x1, 0x80 ;  /* 0x0042000000007b1d */ /* 0x000fec0000010000 */
[----:B------:R-:W-:Y:S01]  /*9180*/  BSSY B0, `(.L_x_74) ;  /* 0x0000017000007945 */ /* 0x000fe20003800000 */
[----:B------:R4:W-:Y:S04]  /*9190*/  STSM.16.M88.4 [R3+0x1000], R72 ;  /* 0x0010004803007844 */ /* 0x0009e80000000200 */
[----:B------:R4:W-:Y:S01]  /*91a0*/  STSM.16.M88.4 [R20], R80 ;  /* 0x0000005014007844 */ /* 0x0009e20000000200 */
[----:B------:R-:W-:Y:S01]  /*91b0*/  @!PT LDS RZ, [RZ] ;  /* 0x00000000fffff984 */ /* 0x000fe20000000800 */
[----:B------:R-:W-:Y:S01]  /*91c0*/  @!PT LDS RZ, [RZ] ;  /* 0x00000000fffff984 */ /* 0x000fe20000000800 */
[----:B------:R-:W-:Y:S01]  /*91d0*/  @!PT LDS RZ, [RZ] ;  /* 0x00000000fffff984 */ /* 0x000fe20000000800 */
[----:B------:R-:W-:Y:S01]  /*91e0*/  @!PT LDS RZ, [RZ] ;  /* 0x00000000fffff984 */ /* 0x000fe20000000800 */
[----:B------:R5:W-:Y:S06]  /*91f0*/  MEMBAR.ALL.CTA ;  /* 0x0000000000007992 */ /* 0x000bec0000008000 */
[----:B-----5:R-:W5:Y:S02]  /*9200*/  FENCE.VIEW.ASYNC.S ;  /* 0x00000000000073c6 */ /* 0x020f640000000000 */
[----:B-----5:R-:W-:Y:S06]  /*9210*/  BAR.SYNC.DEFER_BLOCKING 0x1, 0x80 ;  /* 0x0042000000007b1d */ /* 0x020fec0000010000 */
[----:B------:R-:W-:Y:S05]  /*9220*/  @P1 BRA `(.L_x_75) ;  /* 0x0000000000301947 */ /* 0x000fea0003800000 */
[----:B------:R-:W5:Y:S01]  /*9230*/  S2UR UR10, SR_CTAID.X ;  /* 0x00000000000a79c3 */ /* 0x000f620000002500 */
        /* <DEDUP_REMOVED lines=8> */
[----:B-----5:R-:W-:-:S09]  /*92c0*/  USHF.L.U32 UR10, UR10, 0x6, URZ ;  /* 0x000000060a0a7899 */ /* 0x020fd2000800063f */
[----:B------:R1:W-:Y:S02]  /*92d0*/  UTMASTG.4D [UR8], [UR4] ;  /* 0x00000008040073b5 */ /* 0x0003e40008018000 */
[----:B-1----:R0:W-:Y:S02]  /*92e0*/  UTMACMDFLUSH ;  /* 0x00000000000079b7 */ /* 0x0021e40000000000 */
.L_x_75:
[----:B------:R-:W-:Y:S05]  /*92f0*/  BSYNC B0 ;  /* 0x0000000000007941 */ /* 0x000fea0003800000 */
.L_x_74:
[----:B------:R-:W-:-:S04]  /*9300*/  DEPBAR.LE SB0, 0x0 ;  /* 0x000080000000791a */ /* 0x000fc80000000000 */
[----:B------:R-:W-:Y:S05]  /*9310*/  EXIT ;  /* 0x000000000000794d */ /* 0x000fea0003800000 */
.L_x_7:
[----:B-1----:R1:W2:Y:S02]  /*9320*/  SYNCS.PHASECHK.TRANS64.TRYWAIT P2, [R3+URZ+0x14048], R2 ;  /* 0x01404802030075a7 */ /* 0x0022a4000804017f */
[----:B--2---:R-:W-:Y:S05]  /*9330*/  @!P2 NANOSLEEP.SYNCS 0x989680 ;  /* 0x009896800000a95d */ /* 0x004fea0003900000 */
[----:B------:R-:W2:Y:S02]  /*9340*/  @!P2 SYNCS.PHASECHK.TRANS64 P2, [R3+URZ+0x14048], R2 ;  /* 0x014048020300a5a7 */ /* 0x000ea4000804007f */
[----:B--2---:R-:W-:Y:S05]  /*9350*/  @!P2 BRA `(.L_x_7) ;  /* 0xfffffffc00f0a947 */ /* 0x004fea000383ffff */
[----:B------:R-:W-:Y:S05]  /*9360*/  BRA `(.L_x_76) ;  /* 0xffffff7000e87947 */ /* 0x000fea000383ffff */
.L_x_12:
[----:B-1----:R1:W2:Y:S02]  /*9370*/  SYNCS.PHASECHK.TRANS64.TRYWAIT P1, [R2+URZ+0x14020], R3 ;  /* 0x01402003020075a7 */ /* 0x0022a4000802017f */
[----:B--2---:R-:W-:Y:S05]  /*9380*/  @!P1 NANOSLEEP.SYNCS 0x989680 ;  /* 0x009896800000995d */ /* 0x004fea0003900000 */
[----:B------:R-:W2:Y:S02]  /*9390*/  @!P1 SYNCS.PHASECHK.TRANS64 P1, [R2+URZ+0x14020], R3 ;  /* 0x01402003020095a7 */ /* 0x000ea4000802007f */
[----:B--2---:R-:W-:Y:S05]  /*93a0*/  @!P1 BRA `(.L_x_12) ;  /* 0xfffffffc00f09947 */ /* 0x004fea000383ffff */
[----:B------:R-:W-:Y:S05]  /*93b0*/  BRA `(.L_x_77) ;  /* 0xffffff74009c7947 */ /* 0x000fea000383ffff */
.L_x_14:
[----:B-1----:R1:W2:Y:S02]  /*93c0*/  SYNCS.PHASECHK.TRANS64.TRYWAIT P1, [R2+URZ+0x14020], R3 ;  /* 0x01402003020075a7 */ /* 0x0022a4000802017f */
[----:B--2---:R-:W-:Y:S05]  /*93d0*/  @!P1 NANOSLEEP.SYNCS 0x989680 ;  /* 0x009896800000995d */ /* 0x004fea0003900000 */
[----:B------:R-:W2:Y:S02]  /*93e0*/  @!P1 SYNCS.PHASECHK.TRANS64 P1, [R2+URZ+0x14020], R3 ;  /* 0x01402003020095a7 */ /* 0x000ea4000802007f */
[----:B--2---:R-:W-:Y:S05]  /*93f0*/  @!P1 BRA `(.L_x_14) ;  /* 0xfffffffc00f09947 */ /* 0x004fea000383ffff */
[----:B------:R-:W-:Y:S05]  /*9400*/  BRA `(.L_x_78) ;  /* 0xffffff7800107947 */ /* 0x000fea000383ffff */
.L_x_17:
[----:B-1----:R1:W2:Y:S02]  /*9410*/  SYNCS.PHASECHK.TRANS64.TRYWAIT P1, [R3+URZ+0x14020], R4 ;  /* 0x01402004030075a7 */ /* 0x0022a4000802017f */
[----:B--2---:R-:W-:Y:S05]  /*9420*/  @!P1 NANOSLEEP.SYNCS 0x989680 ;  /* 0x009896800000995d */ /* 0x004fea0003900000 */
[----:B------:R-:W2:Y:S02]  /*9430*/  @!P1 SYNCS.PHASECHK.TRANS64 P1, [R3+URZ+0x14020], R4 ;  /* 0x01402004030095a7 */ /* 0x000ea4000802007f */
[----:B--2---:R-:W-:Y:S05]  /*9440*/  @!P1 BRA `(.L_x_17) ;  /* 0xfffffffc00f09947 */ /* 0x004fea000383ffff */
[----:B------:R-:W-:Y:S05]  /*9450*/  BRA `(.L_x_79) ;  /* 0xffffff7800a07947 */ /* 0x000fea000383ffff */
.L_x_19:
[----:B-1----:R1:W2:Y:S02]  /*9460*/  SYNCS.PHASECHK.TRANS64.TRYWAIT P1, [R3+URZ+0x14020], R2 ;  /* 0x01402002030075a7 */ /* 0x0022a4000802017f */
[----:B--2---:R-:W-:Y:S05]  /*9470*/  @!P1 NANOSLEEP.SYNCS 0x989680 ;  /* 0x009896800000995d */ /* 0x004fea0003900000 */
[----:B------:R-:W2:Y:S02]  /*9480*/  @!P1 SYNCS.PHASECHK.TRANS64 P1, [R3+URZ+0x14020], R2 ;  /* 0x01402002030095a7 */ /* 0x000ea4000802007f */
[----:B--2---:R-:W-:Y:S05]  /*9490*/  @!P1 BRA `(.L_x_19) ;  /* 0xfffffffc00f09947 */ /* 0x004fea000383ffff */
[----:B------:R-:W-:Y:S05]  /*94a0*/  BRA `(.L_x_80) ;  /* 0xffffff7c002c7947 */ /* 0x000fea000383ffff */
.L_x_21:
[----:B-1----:R1:W2:Y:S02]  /*94b0*/  SYNCS.PHASECHK.TRANS64.TRYWAIT P1, [R2+URZ+0x14040], R57 ;  /* 0x01404039020075a7 */ /* 0x0022a4000802017f */
[----:B--2---:R-:W-:Y:S05]  /*94c0*/  @!P1 NANOSLEEP.SYNCS 0x989680 ;  /* 0x009896800000995d */ /* 0x004fea0003900000 */
[----:B------:R-:W2:Y:S02]  /*94d0*/  @!P1 SYNCS.PHASECHK.TRANS64 P1, [R2+URZ+0x14040], R57 ;  /* 0x01404039020095a7 */ /* 0x000ea4000802007f */
[----:B--2---:R-:W-:Y:S05]  /*94e0*/  @!P1 BRA `(.L_x_21) ;  /* 0xfffffffc00f09947 */ /* 0x004fea000383ffff */
[----:B------:R-:W-:Y:S05]  /*94f0*/  BRA `(.L_x_81) ;  /* 0xffffff7c00c07947 */ /* 0x000fea000383ffff */
.L_x_22:
[----:B--2---:R2:W3:Y:S02]  /*9500*/  SYNCS.PHASECHK.TRANS64.TRYWAIT P1, [R2+URZ+0x14000], R57 ;  /* 0x01400039020075a7 */ /* 0x0044e4000802017f */
[----:B---3--:R-:W-:Y:S05]  /*9510*/  @!P1 NANOSLEEP.SYNCS 0x989680 ;  /* 0x009896800000995d */ /* 0x008fea0003900000 */
[----:B------:R-:W3:Y:S02]  /*9520*/  @!P1 SYNCS.PHASECHK.TRANS64 P1, [R2+URZ+0x14000], R57 ;  /* 0x01400039020095a7 */ /* 0x000ee4000802007f */
[----:B---3--:R-:W-:Y:S05]  /*9530*/  @!P1 BRA `(.L_x_22) ;  /* 0xfffffffc00f09947 */ /* 0x008fea000383ffff */
[----:B------:R-:W-:Y:S05]  /*9540*/  BRA `(.L_x_82) ;  /* 0xffffff7c00cc7947 */ /* 0x000fea000383ffff */
.L_x_23:
[----:B---3--:R3:W4:Y:S02]  /*9550*/  SYNCS.PHASECHK.TRANS64.TRYWAIT P6, [R2+URZ+0x14008], R57 ;  /* 0x01400839020075a7 */ /* 0x00872400080c017f */
[----:B----4-:R-:W-:Y:S05]  /*9560*/  @!P6 NANOSLEEP.SYNCS 0x989680 ;  /* 0x009896800000e95d */ /* 0x010fea0003900000 */
[----:B------:R-:W4:Y:S02]  /*9570*/  @!P6 SYNCS.PHASECHK.TRANS64 P6, [R2+URZ+0x14008], R57 ;  /* 0x014008390200e5a7 */ /* 0x000f2400080c007f */
[----:B----4-:R-:W-:Y:S05]  /*9580*/  @!P6 BRA `(.L_x_23) ;  /* 0xfffffffc00f0e947 */ /* 0x010fea000383ffff */
[----:B------:R-:W-:Y:S05]  /*9590*/  BRA `(.L_x_83) ;  /* 0xffffff8c00ec7947 */ /* 0x000fea000383ffff */
.L_x_25:
[----:B--2---:R2:W3:Y:S02]  /*95a0*/  SYNCS.PHASECHK.TRANS64.TRYWAIT P2, [R19+URZ+0x14000], R14 ;  /* 0x0140000e130075a7 */ /* 0x0044e4000804017f */
[----:B---3--:R-:W-:Y:S05]  /*95b0*/  @!P2 NANOSLEEP.SYNCS 0x989680 ;  /* 0x009896800000a95d */ /* 0x008fea0003900000 */
[----:B------:R-:W3:Y:S02]  /*95c0*/  @!P2 SYNCS.PHASECHK.TRANS64 P2, [R19+URZ+0x14000], R14 ;  /* 0x0140000e1300a5a7 */ /* 0x000ee4000804007f */
[----:B---3--:R-:W-:Y:S05]  /*95d0*/  @!P2 BRA `(.L_x_25) ;  /* 0xfffffffc00f0a947 */ /* 0x008fea000383ffff */
[----:B------:R-:W-:Y:S05]  /*95e0*/  BRA `(.L_x_84) ;  /* 0xffffff9800e07947 */ /* 0x000fea000383ffff */
.L_x_28:
[----:B-1----:R1:W2:Y:S02]  /*95f0*/  SYNCS.PHASECHK.TRANS64.TRYWAIT P3, [R14+URZ+0x14020], R19 ;  /* 0x014020130e0075a7 */ /* 0x0022a4000806017f */
[----:B--2---:R-:W-:Y:S05]  /*9600*/  @!P3 NANOSLEEP.SYNCS 0x989680 ;  /* 0x009896800000b95d */ /* 0x004fea0003900000 */
[----:B------:R-:W2:Y:S02]  /*9610*/  @!P3 SYNCS.PHASECHK.TRANS64 P3, [R14+URZ+0x14020], R19 ;  /* 0x014020130e00b5a7 */ /* 0x000ea4000806007f */
[----:B--2---:R-:W-:Y:S05]  /*9620*/  @!P3 BRA `(.L_x_28) ;  /* 0xfffffffc00f0b947 */ /* 0x004fea000383ffff */
[----:B------:R-:W-:Y:S05]  /*9630*/  BRA `(.L_x_85) ;  /* 0xffffff9c00987947 */ /* 0x000fea000383ffff */
.L_x_30:
[----:B-1----:R1:W2:Y:S02]  /*9640*/  SYNCS.PHASECHK.TRANS64.TRYWAIT P5, [R20+URZ+0x14000], R121 ;  /* 0x01400079140075a7 */ /* 0x0022a400080a017f */
[----:B--2---:R-:W-:Y:S05]  /*9650*/  @!P5 NANOSLEEP.SYNCS 0x989680 ;  /* 0x009896800000d95d */ /* 0x004fea0003900000 */
[----:B------:R-:W2:Y:S02]  /*9660*/  @!P5 SYNCS.PHASECHK.TRANS64 P5, [R20+URZ+0x14000], R121 ;  /* 0x014000791400d5a7 */ /* 0x000ea400080a007f */
[----:B--2---:R-:W-:Y:S05]  /*9670*/  @!P5 BRA `(.L_x_30) ;  /* 0xfffffffc00f0d947 */ /* 0x004fea000383ffff */
[----:B------:R-:W-:Y:S05]  /*9680*/  BRA `(.L_x_86) ;  /* 0xffffffa400247947 */ /* 0x000fea000383ffff */
.L_x_34:
[----:B-1----:R1:W2:Y:S02]  /*9690*/  SYNCS.PHASECHK.TRANS64.TRYWAIT P2, [R14+URZ+0x14020], R21 ;  /* 0x014020150e0075a7 */ /* 0x0022a4000804017f */
[----:B--2---:R-:W-:Y:S05]  /*96a0*/  @!P2 NANOSLEEP.SYNCS 0x989680 ;  /* 0x009896800000a95d */ /* 0x004fea0003900000 */
[----:B------:R-:W2:Y:S02]  /*96b0*/  @!P2 SYNCS.PHASECHK.TRANS64 P2, [R14+URZ+0x14020], R21 ;  /* 0x014020150e00a5a7 */ /* 0x000ea4000804007f */
[----:B--2---:R-:W-:Y:S05]  /*96c0*/  @!P2 BRA `(.L_x_34) ;  /* 0xfffffffc00f0a947 */ /* 0x004fea000383ffff */
[----:B------:R-:W-:Y:S05]  /*96d0*/  BRA `(.L_x_87) ;  /* 0xffffffb800087947 */ /* 0x000fea000383ffff */
.L_x_38:
[----:B--2---:R2:W3:Y:S02]  /*96e0*/  SYNCS.PHASECHK.TRANS64.TRYWAIT P1, [R19+URZ+0x14000], R18 ;  /* 0x01400012130075a7 */ /* 0x0044e4000802017f */
[----:B---3--:R-:W-:Y:S05]  /*96f0*/  @!P1 NANOSLEEP.SYNCS 0x989680 ;  /* 0x009896800000995d */ /* 0x008fea0003900000 */
[----:B------:R-:W3:Y:S02]  /*9700*/  @!P1 SYNCS.PHASECHK.TRANS64 P1, [R19+URZ+0x14000], R18 ;  /* 0x01400012130095a7 */ /* 0x000ee4000802007f */
[----:B---3--:R-:W-:Y:S05]  /*9710*/  @!P1 BRA `(.L_x_38) ;  /* 0xfffffffc00f09947 */ /* 0x008fea000383ffff */
[----:B------:R-:W-:Y:S05]  /*9720*/  BRA `(.L_x_88) ;  /* 0xffffffb800c07947 */ /* 0x000fea000383ffff */
.L_x_41:
[----:B-1----:R1:W2:Y:S02]  /*9730*/  SYNCS.PHASECHK.TRANS64.TRYWAIT P2, [R18+URZ+0x14020], R19 ;  /* 0x01402013120075a7 */ /* 0x0022a4000804017f */
[----:B--2---:R-:W-:Y:S05]  /*9740*/  @!P2 NANOSLEEP.SYNCS 0x989680 ;  /* 0x009896800000a95d */ /* 0x004fea0003900000 */
[----:B------:R-:W2:Y:S02]  /*9750*/  @!P2 SYNCS.PHASECHK.TRANS64 P2, [R18+URZ+0x14020], R19 ;  /* 0x014020131200a5a7 */ /* 0x000ea4000804007f */
[----:B--2---:R-:W-:Y:S05]  /*9760*/  @!P2 BRA `(.L_x_41) ;  /* 0xfffffffc00f0a947 */ /* 0x004fea000383ffff */
[----:B------:R-:W-:Y:S05]  /*9770*/  BRA `(.L_x_89) ;  /* 0xffffffbc00b47947 */ /* 0x000fea000383ffff */
.L_x_44:
[----:B-1----:R1:W2:Y:S02]  /*9780*/  SYNCS.PHASECHK.TRANS64.TRYWAIT P4, [R22+URZ+0x14000], R121 ;  /* 0x01400079160075a7 */ /* 0x0022a4000808017f */
[----:B--2---:R-:W-:Y:S05]  /*9790*/  @!P4 NANOSLEEP.SYNCS 0x989680 ;  /* 0x009896800000c95d */ /* 0x004fea0003900000 */
[----:B------:R-:W2:Y:S02]  /*97a0*/  @!P4 SYNCS.PHASECHK.TRANS64 P4, [R22+URZ+0x14000], R121 ;  /* 0x014000791600c5a7 */ /* 0x000ea4000808007f */
[----:B--2---:R-:W-:Y:S05]  /*97b0*/  @!P4 BRA `(.L_x_44) ;  /* 0xfffffffc00f0c947 */ /* 0x004fea000383ffff */
[----:B------:R-:W-:Y:S05]  /*97c0*/  BRA `(.L_x_90) ;  /* 0xffffffc800587947 */ /* 0x000fea000383ffff */
.L_x_48:
[----:B-1----:R1:W2:Y:S02]  /*97d0*/  SYNCS.PHASECHK.TRANS64.TRYWAIT P1, [R6+URZ+0x14020], R21 ;  /* 0x01402015060075a7 */ /* 0x0022a4000802017f */
[----:B--2---:R-:W-:Y:S05]  /*97e0*/  @!P1 NANOSLEEP.SYNCS 0x989680 ;  /* 0x009896800000995d */ /* 0x004fea0003900000 */
[----:B------:R-:W2:Y:S02]  /*97f0*/  @!P1 SYNCS.PHASECHK.TRANS64 P1, [R6+URZ+0x14020], R21 ;  /* 0x01402015060095a7 */ /* 0x000ea4000802007f */
[----:B--2---:R-:W-:Y:S05]  /*9800*/  @!P1 BRA `(.L_x_48) ;  /* 0xfffffffc00f09947 */ /* 0x004fea000383ffff */
[----:B------:R-:W-:Y:S05]  /*9810*/  BRA `(.L_x_91) ;  /* 0xffffffdc002c7947 */ /* 0x000fea000383ffff */
        .weak           $__internal_0_$__cuda_sm20_rcp_rn_f32_slowpath
        .type           $__internal_0_$__cuda_sm20_rcp_rn_f32_slowpath,@function
        .size           $__internal_0_$__cuda_sm20_rcp_rn_f32_slowpath,(.L_x_97 - $__internal_0_$__cuda_sm20_rcp_rn_f32_slowpath)
$__internal_0_$__cuda_sm20_rcp_rn_f32_slowpath:
[----:B------:R-:W-:Y:S01]  /*9820*/  SHF.L.U32 R3, R0, 0x1, RZ ;  /* 0x0000000100037819 */ /* 0x000fe200000006ff */
[----:B------:R-:W-:Y:S03]  /*9830*/  BSSY B2, `(.L_x_92) ;  /* 0x0000030000027945 */ /* 0x000fe60003800000 */
[----:B------:R-:W-:-:S04]  /*9840*/  SHF.R.U32.HI R3, RZ, 0x18, R3 ;  /* 0x00000018ff037819 */ /* 0x000fc80000011603 */
[----:B------:R-:W-:-:S13]  /*9850*/  ISETP.NE.U32.AND P0, PT, R3, RZ, PT ;  /* 0x000000ff0300720c */ /* 0x000fda0003f05070 */
[----:B------:R-:W-:Y:S05]  /*9860*/  @P0 BRA `(.L_x_93) ;  /* 0x0000000000280947 */ /* 0x000fea0003800000 */
[----:B------:R-:W-:-:S04]  /*9870*/  SHF.L.U32 R3, R0, 0x1, RZ ;  /* 0x0000000100037819 */ /* 0x000fc800000006ff */
[----:B------:R-:W-:-:S13]  /*9880*/  ISETP.NE.AND P0, PT, R3, RZ, PT ;  /* 0x000000ff0300720c */ /* 0x000fda0003f05270 */
[----:B------:R-:W-:Y:S01]  /*9890*/  @P0 FFMA R10, R0, 1.84467440737095516160e+19, RZ ;  /* 0x5f800000000a0823 */ /* 0x000fe200000000ff */
[----:B------:R-:W-:Y:S08]  /*98a0*/  @!P0 MUFU.RCP R5, R0 ;  /* 0x0000000000058308 */ /* 0x000ff00000001000 */
[----:B------:R-:W1:Y:S02]  /*98b0*/  @P0 MUFU.RCP R3, R10 ;  /* 0x0000000a00030308 */ /* 0x000e640000001000 */
[----:B-1----:R-:W-:-:S04]  /*98c0*/  @P0 FFMA R11, R10, R3, -1 ;  /* 0xbf8000000a0b0423 */ /* 0x002fc80000000003 */
[----:B------:R-:W-:-:S04]  /*98d0*/  @P0 FADD.FTZ R12, -R11, -RZ ;  /* 0x800000ff0b0c0221 */ /* 0x000fc80000010100 */
[----:B------:R-:W-:-:S04]  /*98e0*/  @P0 FFMA R3, R3, R12, R3 ;  /* 0x0000000c03030223 */ /* 0x000fc80000000003 */
[----:B------:R-:W-:Y:S01]  /*98f0*/  @P0 FFMA R5, R3, 1.84467440737095516160e+19, RZ ;  /* 0x5f80000003050823 */ /* 0x000fe200000000ff */
[----:B------:R-:W-:Y:S06]  /*9900*/  BRA `(.L_x_94) ;  /* 0x0000000000887947 */ /* 0x000fec0003800000 */
.L_x_93:
[----:B------:R-:W-:-:S05]  /*9910*/  VIADD R5, R3, 0xffffff03 ;  /* 0xffffff0303057836 */ /* 0x000fca0000000000 */
[----:B------:R-:W-:-:S13]  /*9920*/  ISETP.GT.U32.AND P0, PT, R5, 0x1, PT ;  /* 0x000000010500780c */ /* 0x000fda0003f04070 */
[----:B------:R-:W-:Y:S05]  /*9930*/  @P0 BRA `(.L_x_95) ;  /* 0x0000000000780947 */ /* 0x000fea0003800000 */
[----:B------:R-:W-:Y:S02]  /*9940*/  LOP3.LUT R10, R0, 0x7fffff, RZ, 0xc0, !PT ;  /* 0x007fffff000a7812 */ /* 0x000fe400078ec0ff */
[----:B------:R-:W-:Y:S02]  /*9950*/  MOV R14, 0x3 ;  /* 0x00000003000e7802 */ /* 0x000fe40000000f00 */
[----:B------:R-:W-:Y:S02]  /*9960*/  LOP3.LUT R10, R10, 0x3f800000, RZ, 0xfc, !PT ;  /* 0x3f8000000a0a7812 */ /* 0x000fe400078efcff */
[----:B------:R-:W-:Y:S02]  /*9970*/  SHF.L.U32 R15, R14, R5, RZ ;  /* 0x000000050e0f7219 */ /* 0x000fe400000006ff */
[----:B------:R-:W1:Y:S01]  /*9980*/  MUFU.RCP R11, R10 ;  /* 0x0000000a000b7308 */ /* 0x000e620000001000 */
[----:B------:R-:W-:Y:S01]  /*9990*/  IADD3 R3, R3, -0xfc, RZ ;  /* 0xffffff0403037810 */ /* 0x000fe20007ffe0ff */
[----:B-1----:R-:W-:-:S04]  /*99a0*/  FFMA R12, R10, R11, -1 ;  /* 0xbf8000000a0c7423 */ /* 0x002fc8000000000b */
[----:B------:R-:W-:-:S04]  /*99b0*/  FADD.FTZ R12, -R12, -RZ ;  /* 0x800000ff0c0c7221 */ /* 0x000fc80000010100 */
[CCC-:B------:R-:W-:Y:S01]  /*99c0*/  FFMA.RM R13, R11.reuse, R12.reuse, R11.reuse ;  /* 0x0000000c0b0d7223 */ /* 0x1c0fe2000000400b */
[----:B------:R-:W-:-:S04]  /*99d0*/  FFMA.RP R12, R11, R12, R11 ;  /* 0x0000000c0b0c7223 */ /* 0x000fc8000000800b */
[C---:B------:R-:W-:Y:S02]  /*99e0*/  LOP3.LUT R11, R13.reuse, 0x7fffff, RZ, 0xc0, !PT ;  /* 0x007fffff0d0b7812 */ /* 0x040fe400078ec0ff */
[----:B------:R-:W-:Y:S02]  /*99f0*/  FSETP.NEU.FTZ.AND P0, PT, R13, R12, PT ;  /* 0x0000000c0d00720b */ /* 0x000fe40003f1d000 */
[----:B------:R-:W-:Y:S02]  /*9a00*/  LOP3.LUT R12, R11, 0x800000, RZ, 0xfc, !PT ;  /* 0x008000000b0c7812 */ /* 0x000fe400078efcff */
[----:B------:R-:W-:Y:S02]  /*9a10*/  SEL R11, RZ, 0xffffffff, !P0 ;  /* 0xffffffffff0b7807 */ /* 0x000fe40004000000 */
[----:B------:R-:W-:Y:S02]  /*9a20*/  LOP3.LUT R10, R15, R12, RZ, 0xc0, !PT ;  /* 0x0000000c0f0a7212 */ /* 0x000fe400078ec0ff */
[----:B------:R-:W-:-:S02]  /*9a30*/  IADD3 R11, -R11, RZ, RZ ;  /* 0x000000ff0b0b7210 */ /* 0x000fc40007ffe1ff */
[-C--:B------:R-:W-:Y:S02]  /*9a40*/  SHF.R.U32.HI R10, RZ, R5.reuse, R10 ;  /* 0x00000005ff0a7219 */ /* 0x080fe4000001160a */
[--C-:B------:R-:W-:Y:S02]  /*9a50*/  LOP3.LUT P1, RZ, R11, R5, R12.reuse, 0xf8, !PT ;  /* 0x000000050bff7212 */ /* 0x100fe4000782f80c */
[C---:B------:R-:W-:Y:S02]  /*9a60*/  LOP3.LUT P0, RZ, R10.reuse, 0x1, RZ, 0xc0, !PT ;  /* 0x000000010aff7812 */ /* 0x040fe4000780c0ff */
[----:B------:R-:W-:Y:S02]  /*9a70*/  LOP3.LUT P2, RZ, R10, 0x2, RZ, 0xc0, !PT ;  /* 0x000000020aff7812 */ /* 0x000fe4000784c0ff */
[----:B------:R-:W-:Y:S02]  /*9a80*/  SHF.R.U32.HI R3, RZ, R3, R12 ;  /* 0x00000003ff037219 */ /* 0x000fe4000001160c */
[----:B------:R-:W-:-:S02]  /*9a90*/  PLOP3.LUT P0, PT, P0, P1, P2, 0xe0, 0x0 ;  /* 0x000000000000781c */ /* 0x000fc40000703c20 */
[----:B------:R-:W-:Y:S02]  /*9aa0*/  LOP3.LUT P1, RZ, R0, 0x7fffff, RZ, 0xc0, !PT ;  /* 0x007fffff00ff7812 */ /* 0x000fe4000782c0ff */
[----:B------:R-:W-:-:S05]  /*9ab0*/  SEL R5, RZ, 0x1, !P0 ;  /* 0x00000001ff057807 */ /* 0x000fca0004000000 */
[----:B------:R-:W-:-:S05]  /*9ac0*/  IMAD.MOV R5, RZ, RZ, -R5 ;  /* 0x000000ffff057224 */ /* 0x000fca00078e0a05 */
[----:B------:R-:W-:-:S13]  /*9ad0*/  ISETP.GE.AND P0, PT, R5, RZ, PT ;  /* 0x000000ff0500720c */ /* 0x000fda0003f06270 */
[----:B------:R-:W-:-:S05]  /*9ae0*/  @!P0 IADD3 R3, R3, 0x1, RZ ;  /* 0x0000000103038810 */ /* 0x000fca0007ffe0ff */
[----:B------:R-:W-:-:S05]  /*9af0*/  @!P1 IMAD.SHL.U32 R3, R3, 0x2, RZ ;  /* 0x0000000203039824 */ /* 0x000fca00078e00ff */
[----:B------:R-:W-:Y:S01]  /*9b00*/  LOP3.LUT R5, R3, 0x80000000, R0, 0xf8, !PT ;  /* 0x8000000003057812 */ /* 0x000fe200078ef800 */
[----:B------:R-:W-:Y:S06]  /*9b10*/  BRA `(.L_x_94) ;  /* 0x0000000000047947 */ /* 0x000fec0003800000 */
.L_x_95:
[----:B------:R1:W2:Y:S02]  /*9b20*/  MUFU.RCP R5, R0 ;  /* 0x0000000000057308 */ /* 0x0002a40000001000 */
.L_x_94:
[----:B------:R-:W-:Y:S05]  /*9b30*/  BSYNC B2 ;  /* 0x0000000000027941 */ /* 0x000fea0003800000 */
.L_x_92:
[----:B--2---:R-:W-:Y:S02]  /*9b40*/  MOV R3, R5 ;  /* 0x0000000500037202 */ /* 0x004fe40000000f00 */
[----:B------:R-:W-:-:S04]  /*9b50*/  MOV R5, 0x0 ;  /* 0x0000000000057802 */ /* 0x000fc80000000f00 */
[----:B-1----:R-:W-:Y:S05]  /*9b60*/  RET.REL.NODEC R4 `(_ZN7cutlass13device_kernelINS_4fmha6kernel13FmhaKernelTmaINS1_10collective15FmhaMainloopTmaINS_10bfloat16_tEfN4cute5tupleIJNS7_1CILi64EEESA_NS9_ILi128EEEEEENS4_14ResidualFusionEJEEENS4_15FmhaFwdEpilogueIS6_fNS8_IJSA_SB_SA_EEEEEJEEEEEvNT_6ParamsE) ;  /* 0xffffff6404247950 */ /* 0x002fea0003c3ffff */
.L_x_96:
[----:B------:R-:W-:-:S00]  /*9b70*/  BRA `(.L_x_96) ;  /* 0xfffffffc00fc7947 */ /* 0x000fc0000383ffff */
[----:B------:R-:W-:-:S00]  /*9b80*/  NOP ;  /* 0x0000000000007918 */ /* 0x000fc00000000000 */
[----:B------:R-:W-:-:S00]  /*9b90*/  NOP ;  /* 0x0000000000007918 */ /* 0x000fc00000000000 */
[----:B------:R-:W-:-:S00]  /*9ba0*/  NOP ;  /* 0x0000000000007918 */ /* 0x000fc00000000000 */
[----:B------:R-:W-:-:S00]  /*9bb0*/  NOP ;  /* 0x0000000000007918 */ /* 0x000fc00000000000 */
[----:B------:R-:W-:-:S00]  /*9bc0*/  NOP ;  /* 0x0000000000007918 */ /* 0x000fc00000000000 */
[----:B------:R-:W-:-:S00]  /*9bd0*/  NOP ;  /* 0x0000000000007918 */ /* 0x000fc00000000000 */
[----:B------:R-:W-:-:S00]  /*9be0*/  NOP ;  /* 0x0000000000007918 */ /* 0x000fc00000000000 */
[----:B------:R-:W-:-:S00]  /*9bf0*/  NOP ;  /* 0x0000000000007918 */ /* 0x000fc00000000000 */
.L_x_97:


//--------------------- .nv.global.init           --------------------------
	.section	.nv.global.init,"aw",@progbits
.nv.global.init:
	.type		$str$23,@object
	.size		$str$23,($str$24 - $str$23)
$str$23:
        /*0000*/ 	.byte	0x28, 0x61, 0x64, 0x64, 0x72, 0x65, 0x73, 0x73, 0x20, 0x26, 0x20, 0x6d, 0x61, 0x73, 0x6b, 0x29
        /*0010*/ 	.byte	0x20, 0x3d, 0x3d, 0x20, 0x30, 0x00
	.type		$str$24,@object
	.size		$str$24,(__unnamed_1 - $str$24)
$str$24:
        /*0016*/ 	.byte	0x2f, 0x74, 0x6d, 0x70, 0x2f, 0x63, 0x75, 0x74, 0x6c, 0x61, 0x73, 0x73, 0x5f, 0x73, 0x77, 0x65
        /*0026*/ 	.byte	0x65, 0x70, 0x5f, 0x73, 0x72, 0x63, 0x2f, 0x69, 0x6e, 0x63, 0x6c, 0x75, 0x64, 0x65, 0x2f, 0x63
        /*0036*/ 	.byte	0x75, 0x74, 0x65, 0x2f, 0x70, 0x6f, 0x69, 0x6e, 0x74, 0x65, 0x72, 0x5f, 0x66, 0x6c, 0x61, 0x67
        /*0046*/ 	.byte	0x67, 0x65, 0x64, 0x2e, 0x68, 0x70, 0x70, 0x00
	.type		__unnamed_1,@object
	.size		__unnamed_1,(__unnamed_2 - __unnamed_1)
__unnamed_1:
        /*004e*/ 	.byte	0x61, 0x75, 0x74, 0x6f, 0x20, 0x63, 0x75, 0x74, 0x65, 0x3a, 0x3a, 0x61, 0x73, 0x5f, 0x70, 0x6f
        /* <DEDUP_REMOVED lines=27> */
        /*020e*/ 	.byte	0x32, 0x30, 0x34, 0x38, 0x3e, 0x3e, 0x3e, 0x3e, 0x3e, 0x5d, 0x00
	.type		__unnamed_2,@object
	.size		__unnamed_2,(.L_1 - __unnamed_2)
__unnamed_2:
        /* <DEDUP_REMOVED lines=29> */
.L_1:


//--------------------- .nv.shared._ZN7cutlass13device_kernelINS_4fmha6kernel13FmhaKernelTmaINS1_10collective15FmhaMainloopTmaINS_10bfloat16_tEfN4cute5tupleIJNS7_1CILi64EEESA_NS9_ILi128EEEEEENS4_14ResidualFusionEJEEENS4_15FmhaFwdEpilogueIS6_fNS8_IJSA_SB_SA_EEEEEJEEEEEvNT_6ParamsE --------------------------
	.section	.nv.shared._ZN7cutlass13device_kernelINS_4fmha6kernel13FmhaKernelTmaINS1_10collective15FmhaMainloopTmaINS_10bfloat16_tEfN4cute5tupleIJNS7_1CILi64EEESA_NS9_ILi128EEEEEENS4_14ResidualFusionEJEEENS4_15FmhaFwdEpilogueIS6_fNS8_IJSA_SB_SA_EEEEEJEEEEEvNT_6ParamsE,"aw",@nobits
	.sectionflags	@""
	.align	16
	.zero		1024


//--------------------- .nv.shared.reserved.0     --------------------------
	.section	.nv.shared.reserved.0,"aw",@nobits
	.weak		__nv_reservedSMEM_offset_0_alias
	.size		__nv_reservedSMEM_offset_0_alias, 0, 0
	.other		__nv_reservedSMEM_offset_0_alias,@"STO_CUDA_RESERVED_SHARED STV_DEFAULT"
__nv_reservedSMEM_offset_0_alias:
	.zero		0


//--------------------- .nv.global                --------------------------
	.section	.nv.global,"aw",@nobits
.nv.global:
	.type		_ZN39_INTERNAL_073daefa_4_k_cu_86954f7a_30484cute1_E,@object
	.size		_ZN39_INTERNAL_073daefa_4_k_cu_86954f7a_30484cute1_E,(_ZN39_INTERNAL_073daefa_4_k_cu_86954f7a_30484cuda3std3__45__cpo6cbeginE - _ZN39_INTERNAL_073daefa_4_k_cu_86954f7a_30484cute1_E)
_ZN39_INTERNAL_073daefa_4_k_cu_86954f7a_30484cute1_E:
	.zero		1
	.type		_ZN39_INTERNAL_073daefa_4_k_cu_86954f7a_30484cuda3std3__45__cpo6cbeginE,@object
	.size		_ZN39_INTERNAL_073daefa_4_k_cu_86954f7a_30484cuda3std3__45__cpo6cbeginE,(_ZN39_INTERNAL_073daefa_4_k_cu_86954f7a_30484cuda3std3__48in_placeE - _ZN39_INTERNAL_073daefa_4_k_cu_86954f7a_30484cuda3std3__45__cpo6cbeginE)
_ZN39_INTERNAL_073daefa_4_k_cu_86954f7a_30484cuda3std3__45__cpo6cbeginE:
	.zero		1
	.type		_ZN39_INTERNAL_073daefa_4_k_cu_86954f7a_30484cuda3std3__48in_placeE,@object
	.size		_ZN39_INTERNAL_073daefa_4_k_cu_86954f7a_30484cuda3std3__48in_placeE,(_ZN39_INTERNAL_073daefa_4_k_cu_86954f7a_30484cuda3std6ranges3__45__cpo9iter_moveE - _ZN39_INTERNAL_073daefa_4_k_cu_86954f7a_30484cuda3std3__48in_placeE)
_ZN39_INTERNAL_073daefa_4_k_cu_86954f7a_30484cuda3std3__48in_placeE:
	.zero		1
	.type		_ZN39_INTERNAL_073daefa_4_k_cu_86954f7a_30484cuda3std6ranges3__45__cpo9iter_moveE,@object
	.size		_ZN39_INTERNAL_073daefa_4_k_cu_86954f7a_30484cuda3std6ranges3__45__cpo9iter_moveE,(_ZN39_INTERNAL_073daefa_4_k_cu_86954f7a_30484cuda3std3__45__cpo5beginE - _ZN39_INTERNAL_073daefa_4_k_cu_86954f7a_30484cuda3std6ranges3__45__cpo9iter_moveE)
_ZN39_INTERNAL_073daefa_4_k_cu_86954f7a_30484cuda3std6ranges3__45__cpo9iter_moveE:
	.zero		1
	.type		_ZN39_INTERNAL_073daefa_4_k_cu_86954f7a_30484cuda3std3__45__cpo5beginE,@object
	.size		_ZN39_INTERNAL_073daefa_4_k_cu_86954f7a_30484cuda3std3__45__cpo5beginE,(_ZN39_INTERNAL_073daefa_4_k_cu_86954f7a_30484cuda3std3__441_GLOBAL__N__073daefa_4_k_cu_86954f7a_30486ignoreE - _ZN39_INTERNAL_073daefa_4_k_cu_86954f7a_30484cuda3std3__45__cpo5beginE)
_ZN39_INTERNAL_073daefa_4_k_cu_86954f7a_30484cuda3std3__45__cpo5beginE:
	.zero		1
	.type		_ZN39_INTERNAL_073daefa_4_k_cu_86954f7a_30484cuda3std3__441_GLOBAL__N__073daefa_4_k_cu_86954f7a_30486ignoreE,@object
	.size		_ZN39_INTERNAL_073daefa_4_k_cu_86954f7a_30484cuda3std3__441_GLOBAL__N__073daefa_4_k_cu_86954f7a_30486ignoreE,(_ZN39_INTERNAL_073daefa_4_k_cu_86954f7a_30484cute7productE - _ZN39_INTERNAL_073daefa_4_k_cu_86954f7a_30484cuda3std3__441_GLOBAL__N__073daefa_4_k_cu_86954f7a_30486ignoreE)
_ZN39_INTERNAL_073daefa_4_k_cu_86954f7a_30484cuda3std3__441_GLOBAL__N__073daefa_4_k_cu_86954f7a_30486ignoreE:
	.zero		1
	.type		_ZN39_INTERNAL_073daefa_4_k_cu_86954f7a_30484cute7productE,@object
	.size		_ZN39_INTERNAL_073daefa_4_k_cu_86954f7a_30484cute7productE,(_ZN39_INTERNAL_073daefa_4_k_cu_86954f7a_30484cuda3std3__45__cpo3endE - _ZN39_INTERNAL_073daefa_4_k_cu_86954f7a_30484cute7productE)
_ZN39_INTERNAL_073daefa_4_k_cu_86954f7a_30484cute7productE:
	.zero		1
	.type		_ZN39_INTERNAL_073daefa_4_k_cu_86954f7a_30484cuda3std3__45__cpo3endE,@object
	.size		_ZN39_INTERNAL_073daefa_4_k_cu_86954f7a_30484cuda3std3__45__cpo3endE,(_ZN39_INTERNAL_073daefa_4_k_cu_86954f7a_30484cuda3std3__419piecewise_constructE - _ZN39_INTERNAL_073daefa_4_k_cu_86954f7a_30484cuda3std3__45__cpo3endE)
_ZN39_INTERNAL_073daefa_4_k_cu_86954f7a_30484cuda3std3__45__cpo3endE:
	.zero		1
	.type		_ZN39_INTERNAL_073daefa_4_k_cu_86954f7a_30484cuda3std3__419piecewise_constructE,@object
	.size		_ZN39_INTERNAL_073daefa_4_k_cu_86954f7a_30484cuda3std3__419piecewise_constructE,(_ZN39_INTERNAL_073daefa_4_k_cu_86954f7a_30484cuda3std3__45__cpo4cendE - _ZN39_INTERNAL_073daefa_4_k_cu_86954f7a_30484cuda3std3__419piecewise_constructE)
_ZN39_INTERNAL_073daefa_4_k_cu_86954f7a_30484cuda3std3__419piecewise_constructE:
	.zero		1
	.type		_ZN39_INTERNAL_073daefa_4_k_cu_86954f7a_30484cuda3std3__45__cpo4cendE,@object
	.size		_ZN39_INTERNAL_073daefa_4_k_cu_86954f7a_30484cuda3std3__45__cpo4cendE,(_ZN39_INTERNAL_073daefa_4_k_cu_86954f7a_30484cuda3std6ranges3__45__cpo4swapE - _ZN39_INTERNAL_073daefa_4_k_cu_86954f7a_30484cuda3std3__45__cpo4cendE)
_ZN39_INTERNAL_073daefa_4_k_cu_86954f7a_30484cuda3std3__45__cpo4cendE:
	.zero		1
	.type		_ZN39_INTERNAL_073daefa_4_k_cu_86954f7a_30484cuda3std6ranges3__45__cpo4swapE,@object
	.size		_ZN39_INTERNAL_073daefa_4_k_cu_86954f7a_30484cuda3std6ranges3__45__cpo4swapE,(.L_9 - _ZN39_INTERNAL_073daefa_4_k_cu_86954f7a_30484cuda3std6ranges3__45__cpo4swapE)
_ZN39_INTERNAL_073daefa_4_k_cu_86954f7a_30484cuda3std6ranges3__45__cpo4swapE:
	.zero		1
.L_9:


//--------------------- .nv.constant0._ZN7cutlass13device_kernelINS_4fmha6kernel13FmhaKernelTmaINS1_10collective15FmhaMainloopTmaINS_10bfloat16_tEfN4cute5tupleIJNS7_1CILi64EEESA_NS9_ILi128EEEEEENS4_14ResidualFusionEJEEENS4_15FmhaFwdEpilogueIS6_fNS8_IJSA_SB_SA_EEEEEJEEEEEvNT_6ParamsE --------------------------
	.section	.nv.constant0._ZN7cutlass13device_kernelINS_4fmha6kernel13FmhaKernelTmaINS1_10collective15FmhaMainloopTmaINS_10bfloat16_tEfN4cute5tupleIJNS7_1CILi64EEESA_NS9_ILi128EEEEEENS4_14ResidualFusionEJEEENS4_15FmhaFwdEpilogueIS6_fNS8_IJSA_SB_SA_EEEEEJEEEEEvNT_6ParamsE,"a",@progbits
	.sectionflags	@""
	.align	4
.nv.constant0._ZN7cutlass13device_kernelINS_4fmha6kernel13FmhaKernelTmaINS1_10collective15FmhaMainloopTmaINS_10bfloat16_tEfN4cute5tupleIJNS7_1CILi64EEESA_NS9_ILi128EEEEEENS4_14ResidualFusionEJEEENS4_15FmhaFwdEpilogueIS6_fNS8_IJSA_SB_SA_EEEEEJEEEEEvNT_6ParamsE:
	.zero		2688


//--------------------- SYMBOLS --------------------------

	.type		.nv.reservedSmem.offset0,@object
	.size		.nv.reservedSmem.offset0,0x4
	.type		__assertfail,@function
